//
// Generated by NVIDIA NVVM Compiler
//
// Compiler Build ID: CL-36424714
// Cuda compilation tools, release 13.0, V13.0.88
// Based on NVVM 20.0.0
//

.version 9.0
.target sm_100
.address_size 64

.global .align 4 .b8 precalc_xorwow_matrix[102400];
.global .align 4 .b8 precalc_xorwow_offset_matrix[102400];
.global .align 4 .b8 mrg32k3aM1[2304];
.global .align 4 .b8 mrg32k3aM2[2304];
.global .align 4 .b8 mrg32k3aM1SubSeq[2016];
.global .align 4 .b8 mrg32k3aM2SubSeq[2016];
.global .align 4 .b8 mrg32k3aM1Seq[2304];
.global .align 4 .b8 mrg32k3aM2Seq[2304];
.const .align 8 .b8 __cr_lgamma_table[72];

.func  (.param .b32 func_retval0) _Z18gamma_distributionfP17curandStateXORWOW(
	.param .b32 _Z18gamma_distributionfP17curandStateXORWOW_param_0,
	.param .b64 _Z18gamma_distributionfP17curandStateXORWOW_param_1
)
{
	.reg .pred 	%p<32>;
	.reg .b32 	%r<88>;
	.reg .b32 	%f<177>;
	.reg .b64 	%rd<3>;

	ld.param.f32 	%f21, [_Z18gamma_distributionfP17curandStateXORWOW_param_0];
	ld.param.u64 	%rd2, [_Z18gamma_distributionfP17curandStateXORWOW_param_1];
	cvta.to.local.u64 	%rd1, %rd2;
	setp.ltu.f32 	%p1, %f21, 0f3F800000;
	@%p1 bra 	$L__BB0_10;
	add.f32 	%f1, %f21, 0fBEAAAAAB;
	mul.f32 	%f22, %f1, 0f41100000;
	sqrt.rn.f32 	%f23, %f22;
	rcp.rn.f32 	%f2, %f23;
	ld.local.u32 	%r86, [%rd1+24];
$L__BB0_2:
	setp.eq.s32 	%p2, %r86, 1;
	@%p2 bra 	$L__BB0_4;
	ld.local.v2.u32 	{%r5, %r6}, [%rd1];
	shr.u32 	%r7, %r6, 2;
	xor.b32  	%r8, %r7, %r6;
	ld.local.v2.u32 	{%r9, %r10}, [%rd1+8];
	ld.local.v2.u32 	{%r11, %r12}, [%rd1+16];
	shl.b32 	%r13, %r12, 4;
	shl.b32 	%r14, %r8, 1;
	xor.b32  	%r15, %r14, %r13;
	xor.b32  	%r16, %r15, %r8;
	xor.b32  	%r17, %r16, %r12;
	add.s32 	%r18, %r5, %r17;
	add.s32 	%r19, %r18, 362437;
	shr.u32 	%r20, %r9, 2;
	xor.b32  	%r21, %r20, %r9;
	st.local.v2.u32 	[%rd1+8], {%r11, %r12};
	shl.b32 	%r22, %r17, 4;
	shl.b32 	%r23, %r21, 1;
	xor.b32  	%r24, %r23, %r22;
	xor.b32  	%r25, %r24, %r21;
	xor.b32  	%r26, %r25, %r17;
	st.local.v2.u32 	[%rd1+16], {%r17, %r26};
	add.s32 	%r27, %r5, 724874;
	st.local.v2.u32 	[%rd1], {%r27, %r10};
	add.s32 	%r28, %r26, %r27;
	cvt.rn.f32.u32 	%f24, %r19;
	fma.rn.f32 	%f25, %f24, 0f2F800000, 0f2F000000;
	cvt.rn.f32.u32 	%f26, %r28;
	fma.rn.f32 	%f27, %f26, 0f30C90FDB, 0f30490FDB;
	setp.lt.f32 	%p3, %f25, 0f00800000;
	mul.f32 	%f28, %f25, 0f4B000000;
	selp.f32 	%f29, %f28, %f25, %p3;
	selp.f32 	%f30, 0fC1B80000, 0f00000000, %p3;
	mov.b32 	%r29, %f29;
	add.s32 	%r30, %r29, -1059760811;
	and.b32  	%r31, %r30, -8388608;
	sub.s32 	%r32, %r29, %r31;
	mov.b32 	%f31, %r32;
	cvt.rn.f32.s32 	%f32, %r31;
	fma.rn.f32 	%f33, %f32, 0f34000000, %f30;
	add.f32 	%f34, %f31, 0fBF800000;
	fma.rn.f32 	%f35, %f34, 0fBE055027, 0f3E1039F6;
	fma.rn.f32 	%f36, %f35, %f34, 0fBDF8CDCC;
	fma.rn.f32 	%f37, %f36, %f34, 0f3E0F2955;
	fma.rn.f32 	%f38, %f37, %f34, 0fBE2AD8B9;
	fma.rn.f32 	%f39, %f38, %f34, 0f3E4CED0B;
	fma.rn.f32 	%f40, %f39, %f34, 0fBE7FFF22;
	fma.rn.f32 	%f41, %f40, %f34, 0f3EAAAA78;
	fma.rn.f32 	%f42, %f41, %f34, 0fBF000000;
	mul.f32 	%f43, %f34, %f42;
	fma.rn.f32 	%f44, %f43, %f34, %f34;
	fma.rn.f32 	%f45, %f33, 0f3F317218, %f44;
	setp.gt.u32 	%p4, %r29, 2139095039;
	fma.rn.f32 	%f46, %f29, 0f7F800000, 0f7F800000;
	selp.f32 	%f47, %f46, %f45, %p4;
	setp.eq.f32 	%p5, %f29, 0f00000000;
	mul.f32 	%f48, %f47, 0fC0000000;
	selp.f32 	%f49, 0f7F800000, %f48, %p5;
	sqrt.rn.f32 	%f50, %f49;
	sin.approx.f32 	%f51, %f27;
	cos.approx.f32 	%f52, %f27;
	mul.f32 	%f174, %f50, %f51;
	mul.f32 	%f53, %f50, %f52;
	st.local.f32 	[%rd1+32], %f53;
	mov.b32 	%r86, 1;
	st.local.u32 	[%rd1+24], %r86;
	bra.uni 	$L__BB0_5;
$L__BB0_4:
	mov.b32 	%r86, 0;
	st.local.u32 	[%rd1+24], %r86;
	ld.local.f32 	%f174, [%rd1+32];
$L__BB0_5:
	fma.rn.f32 	%f54, %f2, %f174, 0f3F800000;
	mul.f32 	%f55, %f54, %f54;
	mul.f32 	%f6, %f54, %f55;
	setp.le.f32 	%p6, %f6, 0f00000000;
	@%p6 bra 	$L__BB0_2;
	ld.local.v2.u32 	{%r34, %r35}, [%rd1];
	shr.u32 	%r36, %r35, 2;
	xor.b32  	%r37, %r36, %r35;
	ld.local.v2.u32 	{%r38, %r39}, [%rd1+8];
	ld.local.v2.u32 	{%r40, %r41}, [%rd1+16];
	st.local.v2.u32 	[%rd1+8], {%r39, %r40};
	shl.b32 	%r42, %r41, 4;
	shl.b32 	%r43, %r37, 1;
	xor.b32  	%r44, %r43, %r42;
	xor.b32  	%r45, %r44, %r37;
	xor.b32  	%r46, %r45, %r41;
	st.local.v2.u32 	[%rd1+16], {%r41, %r46};
	add.s32 	%r47, %r34, 362437;
	st.local.v2.u32 	[%rd1], {%r47, %r38};
	add.s32 	%r48, %r46, %r47;
	cvt.rn.f32.u32 	%f56, %r48;
	fma.rn.f32 	%f7, %f56, 0f2F800000, 0f2F000000;
	mul.f32 	%f57, %f174, %f174;
	mul.f32 	%f58, %f57, 0fBD0793DE;
	fma.rn.f32 	%f59, %f57, %f58, 0f3F800000;
	setp.geu.f32 	%p7, %f7, %f59;
	@%p7 bra 	$L__BB0_8;
	mul.f32 	%f176, %f1, %f6;
	bra.uni 	$L__BB0_17;
$L__BB0_8:
	setp.lt.f32 	%p8, %f7, 0f00800000;
	mul.f32 	%f60, %f7, 0f4B000000;
	selp.f32 	%f61, %f60, %f7, %p8;
	selp.f32 	%f62, 0fC1B80000, 0f00000000, %p8;
	mov.b32 	%r49, %f61;
	add.s32 	%r50, %r49, -1059760811;
	and.b32  	%r51, %r50, -8388608;
	sub.s32 	%r52, %r49, %r51;
	mov.b32 	%f63, %r52;
	cvt.rn.f32.s32 	%f64, %r51;
	fma.rn.f32 	%f65, %f64, 0f34000000, %f62;
	add.f32 	%f66, %f63, 0fBF800000;
	fma.rn.f32 	%f67, %f66, 0fBE055027, 0f3E1039F6;
	fma.rn.f32 	%f68, %f67, %f66, 0fBDF8CDCC;
	fma.rn.f32 	%f69, %f68, %f66, 0f3E0F2955;
	fma.rn.f32 	%f70, %f69, %f66, 0fBE2AD8B9;
	fma.rn.f32 	%f71, %f70, %f66, 0f3E4CED0B;
	fma.rn.f32 	%f72, %f71, %f66, 0fBE7FFF22;
	fma.rn.f32 	%f73, %f72, %f66, 0f3EAAAA78;
	fma.rn.f32 	%f74, %f73, %f66, 0fBF000000;
	mul.f32 	%f75, %f66, %f74;
	fma.rn.f32 	%f76, %f75, %f66, %f66;
	fma.rn.f32 	%f77, %f65, 0f3F317218, %f76;
	setp.gt.u32 	%p9, %r49, 2139095039;
	fma.rn.f32 	%f78, %f61, 0f7F800000, 0f7F800000;
	selp.f32 	%f79, %f78, %f77, %p9;
	setp.eq.f32 	%p10, %f61, 0f00000000;
	selp.f32 	%f80, 0fFF800000, %f79, %p10;
	mul.f32 	%f81, %f174, 0f3F000000;
	mov.f32 	%f82, 0f3F800000;
	sub.f32 	%f83, %f82, %f6;
	setp.lt.f32 	%p11, %f6, 0f00800000;
	mul.f32 	%f84, %f6, 0f4B000000;
	selp.f32 	%f85, %f84, %f6, %p11;
	selp.f32 	%f86, 0fC1B80000, 0f00000000, %p11;
	mov.b32 	%r53, %f85;
	add.s32 	%r54, %r53, -1059760811;
	and.b32  	%r55, %r54, -8388608;
	sub.s32 	%r56, %r53, %r55;
	mov.b32 	%f87, %r56;
	cvt.rn.f32.s32 	%f88, %r55;
	fma.rn.f32 	%f89, %f88, 0f34000000, %f86;
	add.f32 	%f90, %f87, 0fBF800000;
	fma.rn.f32 	%f91, %f90, 0fBE055027, 0f3E1039F6;
	fma.rn.f32 	%f92, %f91, %f90, 0fBDF8CDCC;
	fma.rn.f32 	%f93, %f92, %f90, 0f3E0F2955;
	fma.rn.f32 	%f94, %f93, %f90, 0fBE2AD8B9;
	fma.rn.f32 	%f95, %f94, %f90, 0f3E4CED0B;
	fma.rn.f32 	%f96, %f95, %f90, 0fBE7FFF22;
	fma.rn.f32 	%f97, %f96, %f90, 0f3EAAAA78;
	fma.rn.f32 	%f98, %f97, %f90, 0fBF000000;
	mul.f32 	%f99, %f90, %f98;
	fma.rn.f32 	%f100, %f99, %f90, %f90;
	fma.rn.f32 	%f101, %f89, 0f3F317218, %f100;
	setp.gt.u32 	%p12, %r53, 2139095039;
	fma.rn.f32 	%f102, %f85, 0f7F800000, 0f7F800000;
	selp.f32 	%f103, %f102, %f101, %p12;
	setp.eq.f32 	%p13, %f85, 0f00000000;
	selp.f32 	%f104, 0fFF800000, %f103, %p13;
	add.f32 	%f105, %f83, %f104;
	mul.f32 	%f106, %f1, %f105;
	fma.rn.f32 	%f107, %f174, %f81, %f106;
	setp.geu.f32 	%p14, %f80, %f107;
	@%p14 bra 	$L__BB0_2;
	mul.f32 	%f176, %f1, %f6;
	bra.uni 	$L__BB0_17;
$L__BB0_10:
	ld.local.v2.u32 	{%r57, %r58}, [%rd1];
	shr.u32 	%r59, %r58, 2;
	xor.b32  	%r60, %r59, %r58;
	ld.local.v2.u32 	{%r61, %r62}, [%rd1+8];
	ld.local.v2.u32 	{%r63, %r64}, [%rd1+16];
	st.local.v2.u32 	[%rd1+8], {%r62, %r63};
	shl.b32 	%r65, %r64, 4;
	shl.b32 	%r66, %r60, 1;
	xor.b32  	%r67, %r66, %r65;
	xor.b32  	%r68, %r67, %r60;
	xor.b32  	%r69, %r68, %r64;
	st.local.v2.u32 	[%rd1+16], {%r64, %r69};
	add.s32 	%r70, %r57, 362437;
	st.local.v2.u32 	[%rd1], {%r70, %r61};
	add.s32 	%r71, %r69, %r70;
	cvt.rn.f32.u32 	%f109, %r71;
	fma.rn.f32 	%f10, %f109, 0f2F800000, 0f2F000000;
	add.f32 	%f110, %f21, 0f3F800000;
	{ // callseq 0, 0
	.param .b32 param0;
	st.param.f32 	[param0], %f110;
	.param .b64 param1;
	st.param.b64 	[param1], %rd2;
	.param .b32 retval0;
	call.uni (retval0), 
	_Z18gamma_distributionfP17curandStateXORWOW, 
	(
	param0, 
	param1
	);
	ld.param.f32 	%f111, [retval0];
	} // callseq 0
	rcp.rn.f32 	%f12, %f21;
	abs.f32 	%f13, %f10;
	setp.eq.f32 	%p15, %f10, 0f3F800000;
	setp.eq.f32 	%p16, %f12, 0f00000000;
	or.pred  	%p17, %p16, %p15;
	mov.f32 	%f175, 0f3F800000;
	@%p17 bra 	$L__BB0_16;
	setp.num.f32 	%p18, %f13, %f13;
	abs.f32 	%f112, %f12;
	setp.num.f32 	%p19, %f112, %f112;
	and.pred  	%p20, %p18, %p19;
	@%p20 bra 	$L__BB0_13;
	add.rn.f32 	%f175, %f10, %f12;
	bra.uni 	$L__BB0_16;
$L__BB0_13:
	setp.neu.f32 	%p21, %f10, 0f00000000;
	setp.neu.f32 	%p22, %f13, 0f7F800000;
	and.pred  	%p23, %p21, %p22;
	@%p23 bra 	$L__BB0_15;
	mul.f32 	%f168, %f12, 0f3F000000;
	cvt.rzi.f32.f32 	%f169, %f168;
	add.f32 	%f170, %f169, %f169;
	sub.f32 	%f171, %f12, %f170;
	abs.f32 	%f172, %f171;
	setp.neu.f32 	%p30, %f172, 0f3F800000;
	add.f32 	%f173, %f10, %f10;
	mov.b32 	%r81, %f173;
	setp.lt.f32 	%p31, %f12, 0f00000000;
	xor.b32  	%r82, %r81, 2139095040;
	selp.b32 	%r83, %r82, %r81, %p31;
	and.b32  	%r84, %r83, 2147483647;
	selp.b32 	%r85, %r84, %r83, %p30;
	mov.b32 	%f175, %r85;
	bra.uni 	$L__BB0_16;
$L__BB0_15:
	setp.lt.f32 	%p24, %f13, 0f00800000;
	mul.f32 	%f113, %f13, 0f4B800000;
	selp.f32 	%f114, %f113, %f13, %p24;
	mov.b32 	%r72, %f114;
	add.s32 	%r73, %r72, -1060439283;
	and.b32  	%r74, %r73, -8388608;
	sub.s32 	%r75, %r72, %r74;
	mov.b32 	%f115, %r75;
	cvt.rn.f32.s32 	%f116, %r74;
	selp.f32 	%f117, 0fC1C00000, 0f00000000, %p24;
	fma.rn.f32 	%f118, %f116, 0f34000000, %f117;
	add.f32 	%f119, %f115, 0fBF800000;
	add.f32 	%f120, %f115, 0f3F800000;
	rcp.approx.ftz.f32 	%f121, %f120;
	add.f32 	%f122, %f119, %f119;
	mul.f32 	%f123, %f122, %f121;
	mul.f32 	%f124, %f123, %f123;
	neg.f32 	%f125, %f123;
	sub.f32 	%f126, %f119, %f123;
	add.f32 	%f127, %f126, %f126;
	fma.rn.f32 	%f128, %f125, %f119, %f127;
	mul.rn.f32 	%f129, %f121, %f128;
	fma.rn.f32 	%f130, %f124, 0f3A2C32E4, 0f3B52E7DB;
	fma.rn.f32 	%f131, %f130, %f124, 0f3C93BB73;
	fma.rn.f32 	%f132, %f131, %f124, 0f3DF6384F;
	mul.rn.f32 	%f133, %f132, %f124;
	fma.rn.f32 	%f134, %f123, 0f3FB8AA3B, %f118;
	mul.f32 	%f135, %f133, 0f40400000;
	sub.f32 	%f136, %f118, %f134;
	fma.rn.f32 	%f137, %f123, 0f3FB8AA3B, %f136;
	fma.rn.f32 	%f138, %f129, 0f3FB8AA3B, %f137;
	fma.rn.f32 	%f139, %f123, 0f32A55E34, %f138;
	fma.rn.f32 	%f140, %f135, %f129, %f139;
	fma.rn.f32 	%f141, %f133, %f123, %f140;
	add.rn.f32 	%f142, %f134, %f141;
	mul.rn.f32 	%f143, %f142, %f12;
	cvt.rni.f32.f32 	%f144, %f143;
	sub.f32 	%f145, %f143, %f144;
	neg.f32 	%f146, %f143;
	fma.rn.f32 	%f147, %f142, %f12, %f146;
	neg.f32 	%f148, %f134;
	add.rn.f32 	%f149, %f142, %f148;
	neg.f32 	%f150, %f149;
	add.rn.f32 	%f151, %f141, %f150;
	fma.rn.f32 	%f152, %f151, %f12, %f147;
	add.f32 	%f153, %f145, %f152;
	setp.gt.f32 	%p25, %f144, 0f00000000;
	selp.b32 	%r76, 0, -2097152000, %p25;
	setp.eq.f32 	%p26, %f10, 0fBF800000;
	setp.eq.f32 	%p27, %f112, 0f7F800000;
	setp.lt.f32 	%p28, %f143, 0f00000000;
	selp.f32 	%f154, 0f00000000, 0f7F800000, %p28;
	abs.f32 	%f155, %f143;
	setp.gt.f32 	%p29, %f155, 0f43180000;
	cvt.rzi.s32.f32 	%r77, %f144;
	shl.b32 	%r78, %r77, 23;
	sub.s32 	%r79, %r78, %r76;
	mov.b32 	%f156, %r79;
	add.s32 	%r80, %r76, 2130706432;
	mov.b32 	%f157, %r80;
	fma.rn.f32 	%f158, %f153, 0f391FCB8E, 0f3AAF85ED;
	fma.rn.f32 	%f159, %f158, %f153, 0f3C1D9856;
	fma.rn.f32 	%f160, %f159, %f153, 0f3D6357BB;
	fma.rn.f32 	%f161, %f160, %f153, 0f3E75FDEC;
	fma.rn.f32 	%f162, %f161, %f153, 0f3F317218;
	fma.rn.f32 	%f163, %f162, %f153, 0f3F800000;
	mul.f32 	%f164, %f163, %f157;
	mul.f32 	%f165, %f164, %f156;
	selp.f32 	%f166, %f154, %f165, %p29;
	selp.f32 	%f167, 0f3F800000, %f166, %p27;
	selp.f32 	%f175, %f167, %f166, %p26;
$L__BB0_16:
	mul.f32 	%f176, %f111, %f175;
$L__BB0_17:
	st.param.f32 	[func_retval0], %f176;
	ret;

}
	// .globl	_Z17init_curand_stateP17curandStateXORWOW
.visible .entry _Z17init_curand_stateP17curandStateXORWOW(
	.param .u64 .ptr .align 1 _Z17init_curand_stateP17curandStateXORWOW_param_0
)
{
	.reg .pred 	%p<24>;
	.reg .b32 	%r<406>;
	.reg .b64 	%rd<18>;

	ld.param.u64 	%rd8, [_Z17init_curand_stateP17curandStateXORWOW_param_0];
	cvta.to.global.u64 	%rd9, %rd8;
	mov.u32 	%r182, %ntid.x;
	mov.u32 	%r183, %ctaid.x;
	mov.u32 	%r184, %tid.x;
	mad.lo.s32 	%r185, %r182, %r183, %r184;
	cvt.s64.s32 	%rd17, %r185;
	mul.wide.s32 	%rd10, %r185, 48;
	add.s64 	%rd2, %rd9, %rd10;
	mov.b32 	%r186, 1478573778;
	mov.b32 	%r187, 716983765;
	st.global.v2.u32 	[%rd2], {%r187, %r186};
	mov.b32 	%r188, -123459836;
	mov.b32 	%r189, 1163863128;
	st.global.v2.u32 	[%rd2+8], {%r189, %r188};
	mov.b32 	%r190, 1360900310;
	mov.b32 	%r191, -589760388;
	st.global.v2.u32 	[%rd2+16], {%r191, %r190};
	setp.eq.s32 	%p1, %r185, 0;
	@%p1 bra 	$L__BB1_42;
	mov.b32 	%r312, 0;
	mov.u64 	%rd12, precalc_xorwow_matrix;
$L__BB1_2:
	and.b64  	%rd4, %rd17, 3;
	setp.eq.s64 	%p2, %rd4, 0;
	@%p2 bra 	$L__BB1_41;
	mul.wide.u32 	%rd11, %r312, 3200;
	add.s64 	%rd5, %rd12, %rd11;
	cvt.u32.u64 	%r2, %rd4;
	mov.b32 	%r313, 0;
$L__BB1_4:
	mov.b32 	%r326, 0;
	mov.u32 	%r327, %r326;
	mov.u32 	%r328, %r326;
	mov.u32 	%r329, %r326;
	mov.u32 	%r330, %r326;
	mov.u32 	%r319, %r326;
$L__BB1_5:
	mul.wide.u32 	%rd13, %r319, 4;
	add.s64 	%rd14, %rd2, %rd13;
	ld.global.u32 	%r10, [%rd14+4];
	shl.b32 	%r11, %r319, 5;
	mov.b32 	%r325, 0;
$L__BB1_6:
	.pragma "nounroll";
	shr.u32 	%r196, %r10, %r325;
	and.b32  	%r197, %r196, 1;
	setp.eq.b32 	%p3, %r197, 1;
	not.pred 	%p4, %p3;
	add.s32 	%r198, %r11, %r325;
	mul.lo.s32 	%r199, %r198, 5;
	mul.wide.u32 	%rd15, %r199, 4;
	add.s64 	%rd6, %rd5, %rd15;
	@%p4 bra 	$L__BB1_8;
	ld.global.u32 	%r200, [%rd6];
	xor.b32  	%r330, %r330, %r200;
	ld.global.u32 	%r201, [%rd6+4];
	xor.b32  	%r329, %r329, %r201;
	ld.global.u32 	%r202, [%rd6+8];
	xor.b32  	%r328, %r328, %r202;
	ld.global.u32 	%r203, [%rd6+12];
	xor.b32  	%r327, %r327, %r203;
	ld.global.u32 	%r204, [%rd6+16];
	xor.b32  	%r326, %r326, %r204;
$L__BB1_8:
	and.b32  	%r206, %r196, 2;
	setp.eq.s32 	%p5, %r206, 0;
	@%p5 bra 	$L__BB1_10;
	ld.global.u32 	%r207, [%rd6+20];
	xor.b32  	%r330, %r330, %r207;
	ld.global.u32 	%r208, [%rd6+24];
	xor.b32  	%r329, %r329, %r208;
	ld.global.u32 	%r209, [%rd6+28];
	xor.b32  	%r328, %r328, %r209;
	ld.global.u32 	%r210, [%rd6+32];
	xor.b32  	%r327, %r327, %r210;
	ld.global.u32 	%r211, [%rd6+36];
	xor.b32  	%r326, %r326, %r211;
$L__BB1_10:
	and.b32  	%r213, %r196, 4;
	setp.eq.s32 	%p6, %r213, 0;
	@%p6 bra 	$L__BB1_12;
	ld.global.u32 	%r214, [%rd6+40];
	xor.b32  	%r330, %r330, %r214;
	ld.global.u32 	%r215, [%rd6+44];
	xor.b32  	%r329, %r329, %r215;
	ld.global.u32 	%r216, [%rd6+48];
	xor.b32  	%r328, %r328, %r216;
	ld.global.u32 	%r217, [%rd6+52];
	xor.b32  	%r327, %r327, %r217;
	ld.global.u32 	%r218, [%rd6+56];
	xor.b32  	%r326, %r326, %r218;
$L__BB1_12:
	and.b32  	%r220, %r196, 8;
	setp.eq.s32 	%p7, %r220, 0;
	@%p7 bra 	$L__BB1_14;
	ld.global.u32 	%r221, [%rd6+60];
	xor.b32  	%r330, %r330, %r221;
	ld.global.u32 	%r222, [%rd6+64];
	xor.b32  	%r329, %r329, %r222;
	ld.global.u32 	%r223, [%rd6+68];
	xor.b32  	%r328, %r328, %r223;
	ld.global.u32 	%r224, [%rd6+72];
	xor.b32  	%r327, %r327, %r224;
	ld.global.u32 	%r225, [%rd6+76];
	xor.b32  	%r326, %r326, %r225;
$L__BB1_14:
	and.b32  	%r227, %r196, 16;
	setp.eq.s32 	%p8, %r227, 0;
	@%p8 bra 	$L__BB1_16;
	ld.global.u32 	%r228, [%rd6+80];
	xor.b32  	%r330, %r330, %r228;
	ld.global.u32 	%r229, [%rd6+84];
	xor.b32  	%r329, %r329, %r229;
	ld.global.u32 	%r230, [%rd6+88];
	xor.b32  	%r328, %r328, %r230;
	ld.global.u32 	%r231, [%rd6+92];
	xor.b32  	%r327, %r327, %r231;
	ld.global.u32 	%r232, [%rd6+96];
	xor.b32  	%r326, %r326, %r232;
$L__BB1_16:
	and.b32  	%r234, %r196, 32;
	setp.eq.s32 	%p9, %r234, 0;
	@%p9 bra 	$L__BB1_18;
	ld.global.u32 	%r235, [%rd6+100];
	xor.b32  	%r330, %r330, %r235;
	ld.global.u32 	%r236, [%rd6+104];
	xor.b32  	%r329, %r329, %r236;
	ld.global.u32 	%r237, [%rd6+108];
	xor.b32  	%r328, %r328, %r237;
	ld.global.u32 	%r238, [%rd6+112];
	xor.b32  	%r327, %r327, %r238;
	ld.global.u32 	%r239, [%rd6+116];
	xor.b32  	%r326, %r326, %r239;
$L__BB1_18:
	and.b32  	%r241, %r196, 64;
	setp.eq.s32 	%p10, %r241, 0;
	@%p10 bra 	$L__BB1_20;
	ld.global.u32 	%r242, [%rd6+120];
	xor.b32  	%r330, %r330, %r242;
	ld.global.u32 	%r243, [%rd6+124];
	xor.b32  	%r329, %r329, %r243;
	ld.global.u32 	%r244, [%rd6+128];
	xor.b32  	%r328, %r328, %r244;
	ld.global.u32 	%r245, [%rd6+132];
	xor.b32  	%r327, %r327, %r245;
	ld.global.u32 	%r246, [%rd6+136];
	xor.b32  	%r326, %r326, %r246;
$L__BB1_20:
	and.b32  	%r248, %r196, 128;
	setp.eq.s32 	%p11, %r248, 0;
	@%p11 bra 	$L__BB1_22;
	ld.global.u32 	%r249, [%rd6+140];
	xor.b32  	%r330, %r330, %r249;
	ld.global.u32 	%r250, [%rd6+144];
	xor.b32  	%r329, %r329, %r250;
	ld.global.u32 	%r251, [%rd6+148];
	xor.b32  	%r328, %r328, %r251;
	ld.global.u32 	%r252, [%rd6+152];
	xor.b32  	%r327, %r327, %r252;
	ld.global.u32 	%r253, [%rd6+156];
	xor.b32  	%r326, %r326, %r253;
$L__BB1_22:
	and.b32  	%r255, %r196, 256;
	setp.eq.s32 	%p12, %r255, 0;
	@%p12 bra 	$L__BB1_24;
	ld.global.u32 	%r256, [%rd6+160];
	xor.b32  	%r330, %r330, %r256;
	ld.global.u32 	%r257, [%rd6+164];
	xor.b32  	%r329, %r329, %r257;
	ld.global.u32 	%r258, [%rd6+168];
	xor.b32  	%r328, %r328, %r258;
	ld.global.u32 	%r259, [%rd6+172];
	xor.b32  	%r327, %r327, %r259;
	ld.global.u32 	%r260, [%rd6+176];
	xor.b32  	%r326, %r326, %r260;
$L__BB1_24:
	and.b32  	%r262, %r196, 512;
	setp.eq.s32 	%p13, %r262, 0;
	@%p13 bra 	$L__BB1_26;
	ld.global.u32 	%r263, [%rd6+180];
	xor.b32  	%r330, %r330, %r263;
	ld.global.u32 	%r264, [%rd6+184];
	xor.b32  	%r329, %r329, %r264;
	ld.global.u32 	%r265, [%rd6+188];
	xor.b32  	%r328, %r328, %r265;
	ld.global.u32 	%r266, [%rd6+192];
	xor.b32  	%r327, %r327, %r266;
	ld.global.u32 	%r267, [%rd6+196];
	xor.b32  	%r326, %r326, %r267;
$L__BB1_26:
	and.b32  	%r269, %r196, 1024;
	setp.eq.s32 	%p14, %r269, 0;
	@%p14 bra 	$L__BB1_28;
	ld.global.u32 	%r270, [%rd6+200];
	xor.b32  	%r330, %r330, %r270;
	ld.global.u32 	%r271, [%rd6+204];
	xor.b32  	%r329, %r329, %r271;
	ld.global.u32 	%r272, [%rd6+208];
	xor.b32  	%r328, %r328, %r272;
	ld.global.u32 	%r273, [%rd6+212];
	xor.b32  	%r327, %r327, %r273;
	ld.global.u32 	%r274, [%rd6+216];
	xor.b32  	%r326, %r326, %r274;
$L__BB1_28:
	and.b32  	%r276, %r196, 2048;
	setp.eq.s32 	%p15, %r276, 0;
	@%p15 bra 	$L__BB1_30;
	ld.global.u32 	%r277, [%rd6+220];
	xor.b32  	%r330, %r330, %r277;
	ld.global.u32 	%r278, [%rd6+224];
	xor.b32  	%r329, %r329, %r278;
	ld.global.u32 	%r279, [%rd6+228];
	xor.b32  	%r328, %r328, %r279;
	ld.global.u32 	%r280, [%rd6+232];
	xor.b32  	%r327, %r327, %r280;
	ld.global.u32 	%r281, [%rd6+236];
	xor.b32  	%r326, %r326, %r281;
$L__BB1_30:
	and.b32  	%r283, %r196, 4096;
	setp.eq.s32 	%p16, %r283, 0;
	@%p16 bra 	$L__BB1_32;
	ld.global.u32 	%r284, [%rd6+240];
	xor.b32  	%r330, %r330, %r284;
	ld.global.u32 	%r285, [%rd6+244];
	xor.b32  	%r329, %r329, %r285;
	ld.global.u32 	%r286, [%rd6+248];
	xor.b32  	%r328, %r328, %r286;
	ld.global.u32 	%r287, [%rd6+252];
	xor.b32  	%r327, %r327, %r287;
	ld.global.u32 	%r288, [%rd6+256];
	xor.b32  	%r326, %r326, %r288;
$L__BB1_32:
	and.b32  	%r290, %r196, 8192;
	setp.eq.s32 	%p17, %r290, 0;
	@%p17 bra 	$L__BB1_34;
	ld.global.u32 	%r291, [%rd6+260];
	xor.b32  	%r330, %r330, %r291;
	ld.global.u32 	%r292, [%rd6+264];
	xor.b32  	%r329, %r329, %r292;
	ld.global.u32 	%r293, [%rd6+268];
	xor.b32  	%r328, %r328, %r293;
	ld.global.u32 	%r294, [%rd6+272];
	xor.b32  	%r327, %r327, %r294;
	ld.global.u32 	%r295, [%rd6+276];
	xor.b32  	%r326, %r326, %r295;
$L__BB1_34:
	and.b32  	%r297, %r196, 16384;
	setp.eq.s32 	%p18, %r297, 0;
	@%p18 bra 	$L__BB1_36;
	ld.global.u32 	%r298, [%rd6+280];
	xor.b32  	%r330, %r330, %r298;
	ld.global.u32 	%r299, [%rd6+284];
	xor.b32  	%r329, %r329, %r299;
	ld.global.u32 	%r300, [%rd6+288];
	xor.b32  	%r328, %r328, %r300;
	ld.global.u32 	%r301, [%rd6+292];
	xor.b32  	%r327, %r327, %r301;
	ld.global.u32 	%r302, [%rd6+296];
	xor.b32  	%r326, %r326, %r302;
$L__BB1_36:
	and.b32  	%r304, %r196, 32768;
	setp.eq.s32 	%p19, %r304, 0;
	@%p19 bra 	$L__BB1_38;
	ld.global.u32 	%r305, [%rd6+300];
	xor.b32  	%r330, %r330, %r305;
	ld.global.u32 	%r306, [%rd6+304];
	xor.b32  	%r329, %r329, %r306;
	ld.global.u32 	%r307, [%rd6+308];
	xor.b32  	%r328, %r328, %r307;
	ld.global.u32 	%r308, [%rd6+312];
	xor.b32  	%r327, %r327, %r308;
	ld.global.u32 	%r309, [%rd6+316];
	xor.b32  	%r326, %r326, %r309;
$L__BB1_38:
	add.s32 	%r325, %r325, 16;
	setp.ne.s32 	%p20, %r325, 32;
	@%p20 bra 	$L__BB1_6;
	mad.lo.s32 	%r310, %r319, -31, %r11;
	add.s32 	%r319, %r310, 1;
	setp.ne.s32 	%p21, %r319, 5;
	@%p21 bra 	$L__BB1_5;
	st.global.u32 	[%rd2+4], %r330;
	st.global.u32 	[%rd2+8], %r329;
	st.global.u32 	[%rd2+12], %r328;
	st.global.u32 	[%rd2+16], %r327;
	st.global.u32 	[%rd2+20], %r326;
	add.s32 	%r313, %r313, 1;
	setp.lt.u32 	%p22, %r313, %r2;
	@%p22 bra 	$L__BB1_4;
$L__BB1_41:
	shr.u64 	%rd7, %rd17, 2;
	add.s32 	%r312, %r312, 1;
	setp.gt.u64 	%p23, %rd17, 3;
	mov.u64 	%rd17, %rd7;
	@%p23 bra 	$L__BB1_2;
$L__BB1_42:
	mov.b32 	%r311, 0;
	st.global.v2.u32 	[%rd2+24], {%r311, %r311};
	st.global.u32 	[%rd2+32], %r311;
	mov.b64 	%rd16, 0;
	st.global.u64 	[%rd2+40], %rd16;
	ret;

}
	// .globl	_Z16hestonMonteCarloPfifffffP17curandStateXORWOW
.visible .entry _Z16hestonMonteCarloPfifffffP17curandStateXORWOW(
	.param .u64 .ptr .align 1 _Z16hestonMonteCarloPfifffffP17curandStateXORWOW_param_0,
	.param .u32 _Z16hestonMonteCarloPfifffffP17curandStateXORWOW_param_1,
	.param .f32 _Z16hestonMonteCarloPfifffffP17curandStateXORWOW_param_2,
	.param .f32 _Z16hestonMonteCarloPfifffffP17curandStateXORWOW_param_3,
	.param .f32 _Z16hestonMonteCarloPfifffffP17curandStateXORWOW_param_4,
	.param .f32 _Z16hestonMonteCarloPfifffffP17curandStateXORWOW_param_5,
	.param .f32 _Z16hestonMonteCarloPfifffffP17curandStateXORWOW_param_6,
	.param .u64 .ptr .align 1 _Z16hestonMonteCarloPfifffffP17curandStateXORWOW_param_7
)
{
	.reg .pred 	%p<10>;
	.reg .b32 	%r<83>;
	.reg .b32 	%f<109>;
	.reg .b64 	%rd<9>;

	ld.param.u64 	%rd2, [_Z16hestonMonteCarloPfifffffP17curandStateXORWOW_param_0];
	ld.param.u32 	%r27, [_Z16hestonMonteCarloPfifffffP17curandStateXORWOW_param_1];
	ld.param.f32 	%f18, [_Z16hestonMonteCarloPfifffffP17curandStateXORWOW_param_2];
	ld.param.f32 	%f19, [_Z16hestonMonteCarloPfifffffP17curandStateXORWOW_param_3];
	ld.param.f32 	%f20, [_Z16hestonMonteCarloPfifffffP17curandStateXORWOW_param_4];
	ld.param.f32 	%f21, [_Z16hestonMonteCarloPfifffffP17curandStateXORWOW_param_5];
	ld.param.f32 	%f22, [_Z16hestonMonteCarloPfifffffP17curandStateXORWOW_param_6];
	ld.param.u64 	%rd3, [_Z16hestonMonteCarloPfifffffP17curandStateXORWOW_param_7];
	cvta.to.global.u64 	%rd1, %rd3;
	mov.u32 	%r28, %ctaid.x;
	mov.u32 	%r29, %ntid.x;
	mov.u32 	%r30, %tid.x;
	mad.lo.s32 	%r1, %r28, %r29, %r30;
	setp.lt.s32 	%p1, %r27, 1;
	mov.f32 	%f108, 0f00000000;
	@%p1 bra 	$L__BB2_7;
	mul.wide.s32 	%rd4, %r1, 48;
	add.s64 	%rd5, %rd1, %rd4;
	ld.global.v2.u32 	{%r31, %r79}, [%rd5];
	ld.global.v2.u32 	{%r77, %r78}, [%rd5+8];
	ld.global.v2.u32 	{%r74, %r75}, [%rd5+16];
	ld.global.u32 	%r76, [%rd5+24];
	ld.global.f32 	%f104, [%rd5+32];
	sqrt.rn.f32 	%f2, %f18;
	mul.f32 	%f26, %f22, %f22;
	mov.f32 	%f103, 0f3F800000;
	sub.f32 	%f27, %f103, %f26;
	sqrt.rn.f32 	%f3, %f27;
	neg.s32 	%r73, %r27;
	add.s32 	%r72, %r31, 724874;
	mov.f32 	%f102, 0f3DCCCCCD;
$L__BB2_2:
	mov.u32 	%r14, %r78;
	mov.u32 	%r78, %r75;
	mov.u32 	%r15, %r74;
	setp.eq.s32 	%p2, %r76, 1;
	@%p2 bra 	$L__BB2_4;
	shr.u32 	%r33, %r79, 2;
	xor.b32  	%r34, %r33, %r79;
	shl.b32 	%r35, %r78, 4;
	shl.b32 	%r36, %r34, 1;
	xor.b32  	%r37, %r35, %r36;
	xor.b32  	%r38, %r37, %r78;
	xor.b32  	%r74, %r38, %r34;
	add.s32 	%r39, %r72, %r74;
	add.s32 	%r40, %r39, -362437;
	shr.u32 	%r41, %r77, 2;
	xor.b32  	%r42, %r41, %r77;
	shl.b32 	%r43, %r74, 4;
	shl.b32 	%r44, %r42, 1;
	xor.b32  	%r45, %r44, %r43;
	xor.b32  	%r46, %r45, %r42;
	xor.b32  	%r75, %r46, %r74;
	add.s32 	%r47, %r72, %r75;
	cvt.rn.f32.u32 	%f28, %r40;
	fma.rn.f32 	%f29, %f28, 0f2F800000, 0f2F000000;
	cvt.rn.f32.u32 	%f30, %r47;
	fma.rn.f32 	%f31, %f30, 0f30C90FDB, 0f30490FDB;
	setp.lt.f32 	%p3, %f29, 0f00800000;
	mul.f32 	%f32, %f29, 0f4B000000;
	selp.f32 	%f33, %f32, %f29, %p3;
	selp.f32 	%f34, 0fC1B80000, 0f00000000, %p3;
	mov.b32 	%r48, %f33;
	add.s32 	%r49, %r48, -1059760811;
	and.b32  	%r50, %r49, -8388608;
	sub.s32 	%r51, %r48, %r50;
	mov.b32 	%f35, %r51;
	cvt.rn.f32.s32 	%f36, %r50;
	fma.rn.f32 	%f37, %f36, 0f34000000, %f34;
	add.f32 	%f38, %f35, 0fBF800000;
	fma.rn.f32 	%f39, %f38, 0fBE055027, 0f3E1039F6;
	fma.rn.f32 	%f40, %f39, %f38, 0fBDF8CDCC;
	fma.rn.f32 	%f41, %f40, %f38, 0f3E0F2955;
	fma.rn.f32 	%f42, %f41, %f38, 0fBE2AD8B9;
	fma.rn.f32 	%f43, %f42, %f38, 0f3E4CED0B;
	fma.rn.f32 	%f44, %f43, %f38, 0fBE7FFF22;
	fma.rn.f32 	%f45, %f44, %f38, 0f3EAAAA78;
	fma.rn.f32 	%f46, %f45, %f38, 0fBF000000;
	mul.f32 	%f47, %f38, %f46;
	fma.rn.f32 	%f48, %f47, %f38, %f38;
	fma.rn.f32 	%f49, %f37, 0f3F317218, %f48;
	setp.gt.u32 	%p4, %r48, 2139095039;
	fma.rn.f32 	%f50, %f33, 0f7F800000, 0f7F800000;
	selp.f32 	%f51, %f50, %f49, %p4;
	setp.eq.f32 	%p5, %f33, 0f00000000;
	mul.f32 	%f52, %f51, 0fC0000000;
	selp.f32 	%f53, 0f7F800000, %f52, %p5;
	sqrt.rn.f32 	%f54, %f53;
	sin.approx.f32 	%f55, %f31;
	cos.approx.f32 	%f56, %f31;
	mul.f32 	%f105, %f54, %f55;
	mul.f32 	%f104, %f54, %f56;
	mov.b32 	%r76, 0;
	mov.f32 	%f107, %f104;
	bra.uni 	$L__BB2_5;
$L__BB2_4:
	shr.u32 	%r53, %r79, 2;
	xor.b32  	%r54, %r53, %r79;
	shl.b32 	%r55, %r78, 4;
	shl.b32 	%r56, %r54, 1;
	xor.b32  	%r57, %r55, %r56;
	xor.b32  	%r58, %r57, %r78;
	xor.b32  	%r74, %r58, %r54;
	add.s32 	%r59, %r72, %r74;
	add.s32 	%r60, %r59, -362437;
	shr.u32 	%r61, %r77, 2;
	xor.b32  	%r62, %r61, %r77;
	shl.b32 	%r63, %r74, 4;
	shl.b32 	%r64, %r62, 1;
	xor.b32  	%r65, %r64, %r63;
	xor.b32  	%r66, %r65, %r62;
	xor.b32  	%r75, %r66, %r74;
	add.s32 	%r67, %r72, %r75;
	cvt.rn.f32.u32 	%f57, %r60;
	fma.rn.f32 	%f58, %f57, 0f2F800000, 0f2F000000;
	cvt.rn.f32.u32 	%f59, %r67;
	fma.rn.f32 	%f60, %f59, 0f30C90FDB, 0f30490FDB;
	setp.lt.f32 	%p6, %f58, 0f00800000;
	mul.f32 	%f61, %f58, 0f4B000000;
	selp.f32 	%f62, %f61, %f58, %p6;
	selp.f32 	%f63, 0fC1B80000, 0f00000000, %p6;
	mov.b32 	%r68, %f62;
	add.s32 	%r69, %r68, -1059760811;
	and.b32  	%r70, %r69, -8388608;
	sub.s32 	%r71, %r68, %r70;
	mov.b32 	%f64, %r71;
	cvt.rn.f32.s32 	%f65, %r70;
	fma.rn.f32 	%f66, %f65, 0f34000000, %f63;
	add.f32 	%f67, %f64, 0fBF800000;
	fma.rn.f32 	%f68, %f67, 0fBE055027, 0f3E1039F6;
	fma.rn.f32 	%f69, %f68, %f67, 0fBDF8CDCC;
	fma.rn.f32 	%f70, %f69, %f67, 0f3E0F2955;
	fma.rn.f32 	%f71, %f70, %f67, 0fBE2AD8B9;
	fma.rn.f32 	%f72, %f71, %f67, 0f3E4CED0B;
	fma.rn.f32 	%f73, %f72, %f67, 0fBE7FFF22;
	fma.rn.f32 	%f74, %f73, %f67, 0f3EAAAA78;
	fma.rn.f32 	%f75, %f74, %f67, 0fBF000000;
	mul.f32 	%f76, %f67, %f75;
	fma.rn.f32 	%f77, %f76, %f67, %f67;
	fma.rn.f32 	%f78, %f66, 0f3F317218, %f77;
	setp.gt.u32 	%p7, %r68, 2139095039;
	fma.rn.f32 	%f79, %f62, 0f7F800000, 0f7F800000;
	selp.f32 	%f80, %f79, %f78, %p7;
	setp.eq.f32 	%p8, %f62, 0f00000000;
	mul.f32 	%f81, %f80, 0fC0000000;
	selp.f32 	%f82, 0f7F800000, %f81, %p8;
	sqrt.rn.f32 	%f83, %f82;
	sin.approx.f32 	%f84, %f60;
	cos.approx.f32 	%f85, %f60;
	mul.f32 	%f107, %f83, %f84;
	mul.f32 	%f10, %f83, %f85;
	mov.b32 	%r76, 1;
	mov.f32 	%f105, %f104;
	mov.f32 	%f104, %f10;
$L__BB2_5:
	mul.f32 	%f86, %f103, 0f00000000;
	sqrt.rn.f32 	%f87, %f102;
	mul.f32 	%f88, %f103, %f87;
	mul.f32 	%f89, %f88, %f2;
	mul.f32 	%f90, %f107, %f3;
	fma.rn.f32 	%f91, %f22, %f105, %f90;
	mul.f32 	%f92, %f89, %f91;
	fma.rn.f32 	%f93, %f18, %f86, %f92;
	sub.f32 	%f94, %f20, %f102;
	mul.f32 	%f95, %f19, %f94;
	mul.f32 	%f96, %f21, %f87;
	mul.f32 	%f97, %f96, %f2;
	mul.f32 	%f98, %f105, %f97;
	fma.rn.f32 	%f99, %f18, %f95, %f98;
	add.f32 	%f103, %f103, %f93;
	add.f32 	%f100, %f102, %f99;
	abs.f32 	%f102, %f100;
	add.s32 	%r73, %r73, 1;
	setp.ne.s32 	%p9, %r73, 0;
	add.s32 	%r72, %r72, 724874;
	mov.u32 	%r77, %r15;
	mov.u32 	%r79, %r14;
	@%p9 bra 	$L__BB2_2;
	add.f32 	%f108, %f103, 0fBF800000;
$L__BB2_7:
	cvta.to.global.u64 	%rd6, %rd2;
	max.f32 	%f101, %f108, 0f00000000;
	mul.wide.s32 	%rd7, %r1, 4;
	add.s64 	%rd8, %rd6, %rd7;
	st.global.f32 	[%rd8], %f101;
	ret;

}
	// .globl	_Z16exact_simulationPfifffffP17curandStateXORWOW
.visible .entry _Z16exact_simulationPfifffffP17curandStateXORWOW(
	.param .u64 .ptr .align 1 _Z16exact_simulationPfifffffP17curandStateXORWOW_param_0,
	.param .u32 _Z16exact_simulationPfifffffP17curandStateXORWOW_param_1,
	.param .f32 _Z16exact_simulationPfifffffP17curandStateXORWOW_param_2,
	.param .f32 _Z16exact_simulationPfifffffP17curandStateXORWOW_param_3,
	.param .f32 _Z16exact_simulationPfifffffP17curandStateXORWOW_param_4,
	.param .f32 _Z16exact_simulationPfifffffP17curandStateXORWOW_param_5,
	.param .f32 _Z16exact_simulationPfifffffP17curandStateXORWOW_param_6,
	.param .u64 .ptr .align 1 _Z16exact_simulationPfifffffP17curandStateXORWOW_param_7
)
{
	.local .align 8 .b8 	__local_depot3[48];
	.reg .b64 	%SP;
	.reg .b64 	%SPL;
	.reg .pred 	%p<28>;
	.reg .b32 	%r<243>;
	.reg .b32 	%f<183>;
	.reg .b64 	%rd<24>;
	.reg .b64 	%fd<170>;

	mov.u64 	%SPL, __local_depot3;
	cvta.local.u64 	%SP, %SPL;
	ld.param.u32 	%r61, [_Z16exact_simulationPfifffffP17curandStateXORWOW_param_1];
	ld.param.f32 	%f30, [_Z16exact_simulationPfifffffP17curandStateXORWOW_param_2];
	ld.param.f32 	%f31, [_Z16exact_simulationPfifffffP17curandStateXORWOW_param_3];
	ld.param.f32 	%f32, [_Z16exact_simulationPfifffffP17curandStateXORWOW_param_4];
	ld.param.f32 	%f33, [_Z16exact_simulationPfifffffP17curandStateXORWOW_param_5];
	ld.param.f32 	%f34, [_Z16exact_simulationPfifffffP17curandStateXORWOW_param_6];
	ld.param.u64 	%rd3, [_Z16exact_simulationPfifffffP17curandStateXORWOW_param_7];
	cvta.to.global.u64 	%rd4, %rd3;
	add.u64 	%rd5, %SP, 0;
	add.u64 	%rd1, %SPL, 0;
	mov.u32 	%r62, %ctaid.x;
	mov.u32 	%r63, %ntid.x;
	mov.u32 	%r64, %tid.x;
	mad.lo.s32 	%r1, %r62, %r63, %r64;
	mul.wide.s32 	%rd6, %r1, 48;
	add.s64 	%rd7, %rd4, %rd6;
	ld.global.v2.u32 	{%r65, %r66}, [%rd7];
	ld.global.v2.u32 	{%r67, %r68}, [%rd7+8];
	ld.global.v2.u32 	{%r69, %r70}, [%rd7+16];
	ld.global.v2.u32 	{%r242, %r71}, [%rd7+24];
	ld.global.f32 	%f37, [%rd7+32];
	ld.global.f64 	%fd36, [%rd7+40];
	st.local.v2.u32 	[%rd1], {%r65, %r66};
	st.local.v2.u32 	[%rd1+8], {%r67, %r68};
	st.local.v2.u32 	[%rd1+16], {%r69, %r70};
	st.local.v2.u32 	[%rd1+24], {%r242, %r71};
	st.local.f32 	[%rd1+32], %f37;
	st.local.f64 	[%rd1+40], %fd36;
	setp.lt.s32 	%p1, %r61, 1;
	mov.f32 	%f181, 0fBDCCCCCD;
	mov.f32 	%f180, 0f00000000;
	@%p1 bra 	$L__BB3_35;
	add.f32 	%f40, %f31, %f31;
	mul.f32 	%f41, %f40, %f32;
	mul.f32 	%f42, %f33, %f33;
	div.rn.f32 	%f1, %f41, %f42;
	neg.f32 	%f43, %f31;
	mul.f32 	%f44, %f30, %f43;
	fma.rn.f32 	%f45, %f44, 0f3BBB989D, 0f3F000000;
	cvt.sat.f32.f32 	%f46, %f45;
	mov.f32 	%f47, 0f4B400001;
	mov.f32 	%f48, 0f437C0000;
	fma.rm.f32 	%f49, %f46, %f48, %f47;
	add.f32 	%f50, %f49, 0fCB40007F;
	neg.f32 	%f51, %f50;
	fma.rn.f32 	%f52, %f44, 0f3FB8AA3B, %f51;
	fma.rn.f32 	%f53, %f44, 0f32A57060, %f52;
	mov.b32 	%r73, %f49;
	shl.b32 	%r74, %r73, 23;
	mov.b32 	%f54, %r74;
	ex2.approx.ftz.f32 	%f55, %f53;
	mul.f32 	%f56, %f55, %f54;
	mul.f32 	%f2, %f40, %f56;
	mov.f32 	%f57, 0f3F800000;
	sub.f32 	%f58, %f57, %f56;
	mul.f32 	%f3, %f42, %f58;
	mov.b32 	%r75, 1127219200;
	mov.b32 	%r76, -2147483648;
	mov.b64 	%fd1, {%r76, %r75};
	div.rn.f32 	%f4, %f3, %f40;
	mov.f32 	%f178, 0f3DCCCCCD;
	mov.f32 	%f176, 0f00000000;
	mov.b32 	%r219, 0;
	mov.u64 	%rd9, __cr_lgamma_table;
	mov.f32 	%f180, %f176;
$L__BB3_2:
	mov.f32 	%f7, %f178;
	mul.f32 	%f59, %f7, %f2;
	div.rn.f32 	%f8, %f59, %f3;
	setp.geu.f32 	%p2, %f8, 0f42800000;
	@%p2 bra 	$L__BB3_6;
	fma.rn.f32 	%f105, %f8, 0f3BBB989D, 0f3F000000;
	cvt.sat.f32.f32 	%f106, %f105;
	mov.f32 	%f107, 0f4B400001;
	mov.f32 	%f108, 0f437C0000;
	fma.rm.f32 	%f109, %f106, %f108, %f107;
	add.f32 	%f110, %f109, 0fCB40007F;
	neg.f32 	%f111, %f110;
	fma.rn.f32 	%f112, %f8, 0f3FB8AA3B, %f111;
	fma.rn.f32 	%f113, %f8, 0f32A57060, %f112;
	mov.b32 	%r182, %f109;
	shl.b32 	%r183, %r182, 23;
	mov.b32 	%f114, %r183;
	ex2.approx.ftz.f32 	%f115, %f113;
	mul.f32 	%f179, %f115, %f114;
	ld.local.v2.u32 	{%r220, %r225}, [%rd1];
	ld.local.v2.u32 	{%r224, %r223}, [%rd1+8];
	ld.local.v2.u32 	{%r222, %r221}, [%rd1+16];
	mov.b32 	%r226, 0;
$L__BB3_4:
	mov.u32 	%r241, %r226;
	mov.u32 	%r14, %r224;
	mov.u32 	%r224, %r223;
	mov.u32 	%r223, %r222;
	mov.u32 	%r222, %r221;
	add.s32 	%r226, %r241, 1;
	shr.u32 	%r184, %r225, 2;
	xor.b32  	%r185, %r184, %r225;
	shl.b32 	%r186, %r222, 4;
	shl.b32 	%r187, %r185, 1;
	xor.b32  	%r188, %r187, %r186;
	xor.b32  	%r189, %r188, %r185;
	xor.b32  	%r221, %r189, %r222;
	add.s32 	%r220, %r220, 362437;
	add.s32 	%r190, %r221, %r220;
	cvt.rn.f32.u32 	%f116, %r190;
	fma.rn.f32 	%f117, %f116, 0f2F800000, 0f2F000000;
	mul.f32 	%f179, %f179, %f117;
	setp.gt.f32 	%p21, %f179, 0f3F800000;
	mov.u32 	%r225, %r14;
	@%p21 bra 	$L__BB3_4;
	st.local.v2.u32 	[%rd1+8], {%r224, %r223};
	st.local.v2.u32 	[%rd1+16], {%r222, %r221};
	st.local.v2.u32 	[%rd1], {%r220, %r14};
	bra.uni 	$L__BB3_33;
$L__BB3_6:
	setp.leu.f32 	%p3, %f8, 0f457A0000;
	@%p3 bra 	$L__BB3_20;
	ld.local.u32 	%r107, [%rd1+28];
	setp.eq.s32 	%p12, %r107, 1;
	@%p12 bra 	$L__BB3_18;
	ld.local.v2.u32 	{%r109, %r110}, [%rd1];
	shr.u32 	%r111, %r110, 2;
	xor.b32  	%r112, %r111, %r110;
	ld.local.v2.u32 	{%r113, %r114}, [%rd1+8];
	ld.local.v2.u32 	{%r115, %r116}, [%rd1+16];
	shl.b32 	%r117, %r116, 4;
	shl.b32 	%r118, %r112, 1;
	xor.b32  	%r119, %r118, %r117;
	xor.b32  	%r120, %r119, %r112;
	xor.b32  	%r121, %r120, %r116;
	add.s32 	%r122, %r109, %r121;
	add.s32 	%r123, %r122, 362437;
	shr.u32 	%r124, %r113, 2;
	xor.b32  	%r125, %r124, %r113;
	shl.b32 	%r126, %r121, 4;
	shl.b32 	%r127, %r125, 1;
	xor.b32  	%r128, %r127, %r126;
	xor.b32  	%r129, %r128, %r125;
	xor.b32  	%r130, %r129, %r121;
	add.s32 	%r131, %r109, %r130;
	add.s32 	%r132, %r131, 724874;
	shr.u32 	%r133, %r114, 2;
	xor.b32  	%r134, %r133, %r114;
	shl.b32 	%r135, %r130, 4;
	shl.b32 	%r136, %r134, 1;
	xor.b32  	%r137, %r136, %r135;
	xor.b32  	%r138, %r137, %r134;
	xor.b32  	%r139, %r138, %r130;
	add.s32 	%r140, %r109, %r139;
	add.s32 	%r141, %r140, 1087311;
	shr.u32 	%r142, %r115, 2;
	xor.b32  	%r143, %r142, %r115;
	st.local.v2.u32 	[%rd1+8], {%r121, %r130};
	shl.b32 	%r144, %r139, 4;
	shl.b32 	%r145, %r143, 1;
	xor.b32  	%r146, %r145, %r144;
	xor.b32  	%r147, %r146, %r143;
	xor.b32  	%r148, %r147, %r139;
	st.local.v2.u32 	[%rd1+16], {%r139, %r148};
	add.s32 	%r149, %r109, 1449748;
	st.local.v2.u32 	[%rd1], {%r149, %r116};
	add.s32 	%r150, %r148, %r149;
	cvt.u64.u32 	%rd11, %r123;
	mul.wide.u32 	%rd12, %r132, 2097152;
	xor.b64  	%rd13, %rd12, %rd11;
	cvt.rn.f64.u64 	%fd92, %rd13;
	fma.rn.f64 	%fd160, %fd92, 0d3CA0000000000000, 0d3C90000000000000;
	cvt.u64.u32 	%rd14, %r141;
	mul.wide.u32 	%rd15, %r150, 2097152;
	xor.b64  	%rd16, %rd15, %rd14;
	cvt.rn.f64.u64 	%fd93, %rd16;
	fma.rn.f64 	%fd3, %fd93, 0d3CB0000000000000, 0d3CA0000000000000;
	{
	.reg .b32 %temp; 
	mov.b64 	{%temp, %r227}, %fd160;
	}
	{
	.reg .b32 %temp; 
	mov.b64 	{%r228, %temp}, %fd160;
	}
	setp.gt.s32 	%p13, %r227, 1048575;
	mov.b32 	%r229, -1023;
	@%p13 bra 	$L__BB3_10;
	mul.f64 	%fd160, %fd160, 0d4350000000000000;
	{
	.reg .b32 %temp; 
	mov.b64 	{%temp, %r227}, %fd160;
	}
	{
	.reg .b32 %temp; 
	mov.b64 	{%r228, %temp}, %fd160;
	}
	mov.b32 	%r229, -1077;
$L__BB3_10:
	add.s32 	%r152, %r227, -1;
	setp.gt.u32 	%p14, %r152, 2146435070;
	@%p14 bra 	$L__BB3_14;
	shr.u32 	%r155, %r227, 20;
	add.s32 	%r230, %r229, %r155;
	and.b32  	%r156, %r227, 1048575;
	or.b32  	%r157, %r156, 1072693248;
	mov.b64 	%fd161, {%r228, %r157};
	setp.lt.u32 	%p16, %r157, 1073127583;
	@%p16 bra 	$L__BB3_13;
	{
	.reg .b32 %temp; 
	mov.b64 	{%r158, %temp}, %fd161;
	}
	{
	.reg .b32 %temp; 
	mov.b64 	{%temp, %r159}, %fd161;
	}
	add.s32 	%r160, %r159, -1048576;
	mov.b64 	%fd161, {%r158, %r160};
	add.s32 	%r230, %r230, 1;
$L__BB3_13:
	add.f64 	%fd95, %fd161, 0dBFF0000000000000;
	add.f64 	%fd96, %fd161, 0d3FF0000000000000;
	rcp.approx.ftz.f64 	%fd97, %fd96;
	neg.f64 	%fd98, %fd96;
	fma.rn.f64 	%fd99, %fd98, %fd97, 0d3FF0000000000000;
	fma.rn.f64 	%fd100, %fd99, %fd99, %fd99;
	fma.rn.f64 	%fd101, %fd100, %fd97, %fd97;
	mul.f64 	%fd102, %fd95, %fd101;
	fma.rn.f64 	%fd103, %fd95, %fd101, %fd102;
	mul.f64 	%fd104, %fd103, %fd103;
	fma.rn.f64 	%fd105, %fd104, 0d3EB1380B3AE80F1E, 0d3ED0EE258B7A8B04;
	fma.rn.f64 	%fd106, %fd105, %fd104, 0d3EF3B2669F02676F;
	fma.rn.f64 	%fd107, %fd106, %fd104, 0d3F1745CBA9AB0956;
	fma.rn.f64 	%fd108, %fd107, %fd104, 0d3F3C71C72D1B5154;
	fma.rn.f64 	%fd109, %fd108, %fd104, 0d3F624924923BE72D;
	fma.rn.f64 	%fd110, %fd109, %fd104, 0d3F8999999999A3C4;
	fma.rn.f64 	%fd111, %fd110, %fd104, 0d3FB5555555555554;
	sub.f64 	%fd112, %fd95, %fd103;
	add.f64 	%fd113, %fd112, %fd112;
	neg.f64 	%fd114, %fd103;
	fma.rn.f64 	%fd115, %fd114, %fd95, %fd113;
	mul.f64 	%fd116, %fd101, %fd115;
	mul.f64 	%fd117, %fd104, %fd111;
	fma.rn.f64 	%fd118, %fd117, %fd103, %fd116;
	xor.b32  	%r161, %r230, -2147483648;
	mov.b32 	%r162, 1127219200;
	mov.b64 	%fd119, {%r161, %r162};
	sub.f64 	%fd120, %fd119, %fd1;
	fma.rn.f64 	%fd121, %fd120, 0d3FE62E42FEFA39EF, %fd103;
	fma.rn.f64 	%fd122, %fd120, 0dBFE62E42FEFA39EF, %fd121;
	sub.f64 	%fd123, %fd122, %fd103;
	sub.f64 	%fd124, %fd118, %fd123;
	fma.rn.f64 	%fd125, %fd120, 0d3C7ABC9E3B39803F, %fd124;
	add.f64 	%fd162, %fd121, %fd125;
	bra.uni 	$L__BB3_15;
$L__BB3_14:
	fma.rn.f64 	%fd94, %fd160, 0d7FF0000000000000, 0d7FF0000000000000;
	{
	.reg .b32 %temp; 
	mov.b64 	{%temp, %r153}, %fd160;
	}
	and.b32  	%r154, %r153, 2147483647;
	setp.eq.s32 	%p15, %r154, 0;
	selp.f64 	%fd162, 0dFFF0000000000000, %fd94, %p15;
$L__BB3_15:
	mul.f64 	%fd12, %fd162, 0dC000000000000000;
	{
	.reg .b32 %temp; 
	mov.b64 	{%temp, %r163}, %fd3;
	}
	shl.b32 	%r164, %r163, 1;
	setp.gt.u32 	%p17, %r164, -2038431744;
	mov.f64 	%fd126, 0d0000000000000000;
	mul.rn.f64 	%fd127, %fd3, %fd126;
	selp.f64 	%fd13, %fd127, %fd3, %p17;
	{
	.reg .b32 %temp; 
	mov.b64 	{%r165, %temp}, %fd13;
	}
	{
	.reg .b32 %temp; 
	mov.b64 	{%temp, %r166}, %fd13;
	}
	add.s32 	%r167, %r166, 1048576;
	mov.b64 	%fd128, {%r165, %r167};
	cvt.rni.f64.f64 	%fd129, %fd128;
	cvt.rzi.s64.f64 	%rd17, %fd129;
	cvt.u32.u64 	%r168, %rd17;
	fma.rn.f64 	%fd130, %fd129, 0dBFE0000000000000, %fd13;
	mul.f64 	%fd131, %fd130, 0d3CA1A62633145C07;
	fma.rn.f64 	%fd132, %fd130, 0d400921FB54442D18, %fd131;
	mul.rn.f64 	%fd133, %fd132, %fd132;
	fma.rn.f64 	%fd134, %fd133, 0dBDA8FF8320FD8164, 0d3E21EEA7C1EF8528;
	fma.rn.f64 	%fd135, %fd134, %fd133, 0dBE927E4F8E06E6D9;
	fma.rn.f64 	%fd136, %fd135, %fd133, 0d3EFA01A019DDBCE9;
	fma.rn.f64 	%fd137, %fd136, %fd133, 0dBF56C16C16C15D47;
	fma.rn.f64 	%fd138, %fd137, %fd133, 0d3FA5555555555551;
	fma.rn.f64 	%fd139, %fd138, %fd133, 0dBFE0000000000000;
	fma.rn.f64 	%fd140, %fd139, %fd133, 0d3FF0000000000000;
	fma.rn.f64 	%fd141, %fd133, 0d3DE5DB65F9785EBA, 0dBE5AE5F12CB0D246;
	fma.rn.f64 	%fd142, %fd141, %fd133, 0d3EC71DE369ACE392;
	fma.rn.f64 	%fd143, %fd142, %fd133, 0dBF2A01A019DB62A1;
	fma.rn.f64 	%fd144, %fd143, %fd133, 0d3F81111111110818;
	fma.rn.f64 	%fd145, %fd144, %fd133, 0dBFC5555555555554;
	fma.rn.f64 	%fd146, %fd145, %fd133, 0d0000000000000000;
	fma.rn.f64 	%fd147, %fd146, %fd132, %fd132;
	and.b64  	%rd18, %rd17, 1;
	setp.eq.b64 	%p18, %rd18, 1;
	{
	.reg .b32 %temp; 
	mov.b64 	{%temp, %r169}, %fd147;
	}
	{
	.reg .b32 %temp; 
	mov.b64 	{%r170, %temp}, %fd147;
	}
	xor.b32  	%r171, %r169, -2147483648;
	mov.b64 	%fd148, {%r170, %r171};
	selp.f64 	%fd163, %fd140, %fd147, %p18;
	selp.f64 	%fd164, %fd148, %fd140, %p18;
	and.b32  	%r172, %r168, 2;
	setp.eq.s32 	%p19, %r172, 0;
	@%p19 bra 	$L__BB3_17;
	{
	.reg .b32 %temp; 
	mov.b64 	{%temp, %r173}, %fd163;
	}
	{
	.reg .b32 %temp; 
	mov.b64 	{%r174, %temp}, %fd163;
	}
	xor.b32  	%r175, %r173, -2147483648;
	mov.b64 	%fd163, {%r174, %r175};
	{
	.reg .b32 %temp; 
	mov.b64 	{%temp, %r176}, %fd164;
	}
	{
	.reg .b32 %temp; 
	mov.b64 	{%r177, %temp}, %fd164;
	}
	xor.b32  	%r178, %r176, -2147483648;
	mov.b64 	%fd164, {%r177, %r178};
$L__BB3_17:
	sqrt.rn.f64 	%fd149, %fd12;
	mov.f64 	%fd150, 0d0000000000000000;
	add.rn.f64 	%fd151, %fd164, %fd150;
	cvt.rzi.f64.f64 	%fd152, %fd13;
	setp.eq.f64 	%p20, %fd13, %fd152;
	mul.rn.f64 	%fd153, %fd13, %fd150;
	selp.f64 	%fd154, %fd153, %fd163, %p20;
	mul.f64 	%fd165, %fd149, %fd154;
	mul.f64 	%fd155, %fd149, %fd151;
	st.local.f64 	[%rd1+40], %fd155;
	mov.b32 	%r179, 1;
	st.local.u32 	[%rd1+28], %r179;
	bra.uni 	$L__BB3_19;
$L__BB3_18:
	mov.b32 	%r180, 0;
	st.local.u32 	[%rd1+28], %r180;
	ld.local.f64 	%fd165, [%rd1+40];
$L__BB3_19:
	cvt.f64.f32 	%fd156, %f8;
	sqrt.rn.f64 	%fd157, %fd156;
	fma.rn.f64 	%fd158, %fd157, %fd165, %fd156;
	add.f64 	%fd159, %fd158, 0d3FE0000000000000;
	cvt.rzi.u32.f64 	%r241, %fd159;
	bra.uni 	$L__BB3_33;
$L__BB3_20:
	// begin inline asm
	lg2.approx.f32.ftz %f60, %f8;
	// end inline asm
	cvt.f64.f32 	%fd37, %f60;
	mul.f64 	%fd38, %fd37, 0d3FE62E42FEFA39EF;
	cvt.rn.f32.f64 	%f12, %fd38;
	add.f32 	%f63, %f8, 0fBDFDF8D9;
	// begin inline asm
	rsqrt.approx.f32.ftz %f62, %f63;
	// end inline asm
	fma.rn.f32 	%f13, %f62, 0f3FB75B84, 0f3984F70F;
	add.f32 	%f65, %f8, 0fBFFCA5DC;
	// begin inline asm
	rsqrt.approx.f32.ftz %f64, %f65;
	// end inline asm
	fma.rn.f32 	%f14, %f64, 0f3E5807D3, 0f3F71280C;
	// begin inline asm
	rcp.approx.f32.ftz %f66, %f13;
	// end inline asm
	ld.local.v2.u32 	{%r231, %r236}, [%rd1];
	ld.local.v2.u32 	{%r235, %r234}, [%rd1+8];
	ld.local.v2.u32 	{%r233, %r232}, [%rd1+16];
$L__BB3_21:
	mov.u32 	%r40, %r234;
	mov.u32 	%r39, %r233;
	mov.u32 	%r234, %r232;
	shr.u32 	%r77, %r236, 2;
	xor.b32  	%r78, %r77, %r236;
	shl.b32 	%r79, %r234, 4;
	shl.b32 	%r80, %r78, 1;
	xor.b32  	%r81, %r80, %r79;
	xor.b32  	%r82, %r81, %r78;
	xor.b32  	%r233, %r82, %r234;
	add.s32 	%r83, %r231, %r233;
	add.s32 	%r84, %r83, 362437;
	cvt.rn.f32.u32 	%f80, %r84;
	fma.rn.f32 	%f69, %f80, 0f2F800000, 0f2F000000;
	// begin inline asm
	rsqrt.approx.f32.ftz %f68, %f69;
	// end inline asm
	add.f32 	%f71, %f68, 0fBF800000;
	// begin inline asm
	lg2.approx.f32.ftz %f70, %f71;
	// end inline asm
	cvt.f64.f32 	%fd39, %f70;
	mul.f64 	%fd40, %fd39, 0d3FE62E42FEFA39EF;
	cvt.rn.f32.f64 	%f81, %fd40;
	add.f32 	%f82, %f14, %f81;
	mul.f32 	%f83, %f66, %f82;
	sub.f32 	%f84, %f8, %f83;
	cvt.rmi.f32.f32 	%f16, %f84;
	shr.u32 	%r85, %r235, 2;
	xor.b32  	%r86, %r85, %r235;
	shl.b32 	%r87, %r233, 4;
	shl.b32 	%r88, %r86, 1;
	xor.b32  	%r89, %r88, %r87;
	xor.b32  	%r90, %r89, %r86;
	xor.b32  	%r232, %r90, %r233;
	add.s32 	%r231, %r231, 724874;
	add.s32 	%r91, %r232, %r231;
	cvt.rn.f32.u32 	%f85, %r91;
	fma.rn.f32 	%f17, %f85, 0f2F800000, 0f2F000000;
	add.f32 	%f86, %f16, 0f3F800000;
	sub.f32 	%f87, %f8, %f86;
	mul.f32 	%f88, %f13, %f87;
	sub.f32 	%f89, %f88, %f14;
	cvt.f64.f32 	%fd41, %f89;
	mul.f64 	%fd42, %fd41, 0d3FF71547652B82FE;
	cvt.rn.f32.f64 	%f73, %fd42;
	// begin inline asm
	ex2.approx.f32.ftz %f72, %f73;
	// end inline asm
	add.f32 	%f90, %f72, 0f3F800000;
	mul.f32 	%f75, %f90, %f90;
	// begin inline asm
	rcp.approx.f32.ftz %f74, %f75;
	// end inline asm
	sub.f32 	%f91, %f8, %f16;
	mul.f32 	%f92, %f13, %f91;
	sub.f32 	%f93, %f92, %f14;
	cvt.f64.f32 	%fd43, %f93;
	mul.f64 	%fd44, %fd43, 0d3FF71547652B82FE;
	cvt.rn.f32.f64 	%f77, %fd44;
	// begin inline asm
	ex2.approx.f32.ftz %f76, %f77;
	// end inline asm
	add.f32 	%f94, %f76, 0f3F800000;
	mul.f32 	%f79, %f94, %f94;
	// begin inline asm
	rcp.approx.f32.ftz %f78, %f79;
	// end inline asm
	sub.f32 	%f18, %f74, %f78;
	cvt.rzi.s32.f32 	%r92, %f86;
	cvt.rn.f32.s32 	%f95, %r92;
	abs.f32 	%f96, %f95;
	cvt.f64.f32 	%fd23, %f96;
	setp.lt.s32 	%p4, %r92, 9;
	@%p4 bra 	$L__BB3_30;
	rcp.rn.f64 	%fd45, %fd23;
	mul.f64 	%fd46, %fd45, %fd45;
	fma.rn.f64 	%fd47, %fd46, 0dBF5AC321034783F9, 0d3F4B68B992738FBF;
	fma.rn.f64 	%fd48, %fd46, %fd47, 0dBF4380D01E4F7B8C;
	fma.rn.f64 	%fd49, %fd46, %fd48, 0d3F4A019FA29F7264;
	fma.rn.f64 	%fd50, %fd46, %fd49, 0dBF66C16C16B2ACEC;
	fma.rn.f64 	%fd51, %fd46, %fd50, 0d3FB5555555555545;
	fma.rn.f64 	%fd24, %fd45, %fd51, 0d3FED67F1C864BEAE;
	{
	.reg .b32 %temp; 
	mov.b64 	{%temp, %r237}, %fd23;
	}
	{
	.reg .b32 %temp; 
	mov.b64 	{%r238, %temp}, %fd23;
	}
	setp.gt.s32 	%p5, %r237, 1048575;
	mov.b32 	%r239, -1023;
	mov.f64 	%fd166, %fd23;
	@%p5 bra 	$L__BB3_24;
	mul.f64 	%fd166, %fd23, 0d4350000000000000;
	{
	.reg .b32 %temp; 
	mov.b64 	{%temp, %r237}, %fd166;
	}
	{
	.reg .b32 %temp; 
	mov.b64 	{%r238, %temp}, %fd166;
	}
	mov.b32 	%r239, -1077;
$L__BB3_24:
	add.s32 	%r96, %r237, -1;
	setp.gt.u32 	%p6, %r96, 2146435070;
	@%p6 bra 	$L__BB3_28;
	shr.u32 	%r99, %r237, 20;
	add.s32 	%r240, %r239, %r99;
	and.b32  	%r100, %r237, 1048575;
	or.b32  	%r101, %r100, 1072693248;
	mov.b64 	%fd167, {%r238, %r101};
	setp.lt.u32 	%p8, %r101, 1073127583;
	@%p8 bra 	$L__BB3_27;
	{
	.reg .b32 %temp; 
	mov.b64 	{%r102, %temp}, %fd167;
	}
	{
	.reg .b32 %temp; 
	mov.b64 	{%temp, %r103}, %fd167;
	}
	add.s32 	%r104, %r103, -1048576;
	mov.b64 	%fd167, {%r102, %r104};
	add.s32 	%r240, %r240, 1;
$L__BB3_27:
	add.f64 	%fd53, %fd167, 0dBFF0000000000000;
	add.f64 	%fd54, %fd167, 0d3FF0000000000000;
	rcp.approx.ftz.f64 	%fd55, %fd54;
	neg.f64 	%fd56, %fd54;
	fma.rn.f64 	%fd57, %fd56, %fd55, 0d3FF0000000000000;
	fma.rn.f64 	%fd58, %fd57, %fd57, %fd57;
	fma.rn.f64 	%fd59, %fd58, %fd55, %fd55;
	mul.f64 	%fd60, %fd53, %fd59;
	fma.rn.f64 	%fd61, %fd53, %fd59, %fd60;
	mul.f64 	%fd62, %fd61, %fd61;
	fma.rn.f64 	%fd63, %fd62, 0d3EB1380B3AE80F1E, 0d3ED0EE258B7A8B04;
	fma.rn.f64 	%fd64, %fd63, %fd62, 0d3EF3B2669F02676F;
	fma.rn.f64 	%fd65, %fd64, %fd62, 0d3F1745CBA9AB0956;
	fma.rn.f64 	%fd66, %fd65, %fd62, 0d3F3C71C72D1B5154;
	fma.rn.f64 	%fd67, %fd66, %fd62, 0d3F624924923BE72D;
	fma.rn.f64 	%fd68, %fd67, %fd62, 0d3F8999999999A3C4;
	fma.rn.f64 	%fd69, %fd68, %fd62, 0d3FB5555555555554;
	sub.f64 	%fd70, %fd53, %fd61;
	add.f64 	%fd71, %fd70, %fd70;
	neg.f64 	%fd72, %fd61;
	fma.rn.f64 	%fd73, %fd72, %fd53, %fd71;
	mul.f64 	%fd74, %fd59, %fd73;
	mul.f64 	%fd75, %fd62, %fd69;
	fma.rn.f64 	%fd76, %fd75, %fd61, %fd74;
	xor.b32  	%r105, %r240, -2147483648;
	mov.b32 	%r106, 1127219200;
	mov.b64 	%fd77, {%r105, %r106};
	sub.f64 	%fd78, %fd77, %fd1;
	fma.rn.f64 	%fd79, %fd78, 0d3FE62E42FEFA39EF, %fd61;
	fma.rn.f64 	%fd80, %fd78, 0dBFE62E42FEFA39EF, %fd79;
	sub.f64 	%fd81, %fd80, %fd61;
	sub.f64 	%fd82, %fd76, %fd81;
	fma.rn.f64 	%fd83, %fd78, 0d3C7ABC9E3B39803F, %fd82;
	add.f64 	%fd168, %fd79, %fd83;
	bra.uni 	$L__BB3_29;
$L__BB3_28:
	fma.rn.f64 	%fd52, %fd166, 0d7FF0000000000000, 0d7FF0000000000000;
	{
	.reg .b32 %temp; 
	mov.b64 	{%temp, %r97}, %fd166;
	}
	and.b32  	%r98, %r97, 2147483647;
	setp.eq.s32 	%p7, %r98, 0;
	selp.f64 	%fd168, 0dFFF0000000000000, %fd52, %p7;
$L__BB3_29:
	mul.f64 	%fd84, %fd168, 0d3FE0000000000000;
	add.f64 	%fd85, %fd23, 0dBFE0000000000000;
	mul.f64 	%fd86, %fd85, %fd84;
	sub.f64 	%fd87, %fd86, %fd23;
	add.f64 	%fd88, %fd24, %fd86;
	add.f64 	%fd169, %fd87, %fd88;
	bra.uni 	$L__BB3_31;
$L__BB3_30:
	cvt.rzi.s32.f64 	%r93, %fd23;
	mul.wide.s32 	%rd8, %r93, 8;
	add.s64 	%rd10, %rd9, %rd8;
	ld.const.f64 	%fd169, [%rd10+-8];
$L__BB3_31:
	mul.f32 	%f99, %f18, 0f3FA66666;
	cvt.rn.f32.f64 	%f100, %fd169;
	mul.f32 	%f101, %f16, %f12;
	sub.f32 	%f102, %f101, %f8;
	sub.f32 	%f103, %f102, %f100;
	cvt.f64.f32 	%fd89, %f103;
	mul.f64 	%fd90, %fd89, 0d3FF71547652B82FE;
	cvt.rn.f32.f64 	%f98, %fd90;
	// begin inline asm
	ex2.approx.f32.ftz %f97, %f98;
	// end inline asm
	mul.f32 	%f104, %f17, %f99;
	setp.geu.f32 	%p9, %f104, %f97;
	cvt.f64.f32 	%fd91, %f99;
	setp.ltu.f64 	%p10, %fd91, 0d3BC79CA10C924223;
	or.pred  	%p11, %p10, %p9;
	mov.u32 	%r235, %r39;
	mov.u32 	%r236, %r40;
	@%p11 bra 	$L__BB3_21;
	st.local.v2.u32 	[%rd1+8], {%r39, %r234};
	st.local.v2.u32 	[%rd1+16], {%r233, %r232};
	st.local.v2.u32 	[%rd1], {%r231, %r40};
	cvt.rzi.u32.f32 	%r241, %f16;
$L__BB3_33:
	cvt.rn.f32.s32 	%f118, %r241;
	add.f32 	%f119, %f1, %f118;
	{ // callseq 1, 0
	.param .b32 param0;
	st.param.f32 	[param0], %f119;
	.param .b64 param1;
	st.param.b64 	[param1], %rd5;
	.param .b32 retval0;
	call.uni (retval0), 
	_Z18gamma_distributionfP17curandStateXORWOW, 
	(
	param0, 
	param1
	);
	ld.param.f32 	%f120, [retval0];
	} // callseq 1
	mul.f32 	%f178, %f4, %f120;
	add.f32 	%f122, %f7, %f178;
	mul.f32 	%f123, %f122, 0f3F000000;
	fma.rn.f32 	%f180, %f30, %f123, %f180;
	setp.eq.s32 	%p22, %r219, 1;
	selp.f32 	%f176, %f178, %f176, %p22;
	add.s32 	%r219, %r219, 1;
	setp.ne.s32 	%p23, %r219, %r61;
	@%p23 bra 	$L__BB3_2;
	add.f32 	%f181, %f176, 0fBDCCCCCD;
	ld.local.u32 	%r242, [%rd1+24];
$L__BB3_35:
	rcp.rn.f32 	%f124, %f33;
	mul.f32 	%f125, %f31, %f32;
	sub.f32 	%f126, %f181, %f125;
	fma.rn.f32 	%f127, %f31, %f180, %f126;
	mul.f32 	%f128, %f124, %f127;
	mul.f32 	%f129, %f180, 0fBF000000;
	fma.rn.f32 	%f25, %f34, %f128, %f129;
	mul.f32 	%f130, %f34, %f34;
	mov.f32 	%f131, 0f3F800000;
	sub.f32 	%f132, %f131, %f130;
	mul.f32 	%f26, %f132, %f180;
	setp.eq.s32 	%p24, %r242, 1;
	@%p24 bra 	$L__BB3_37;
	ld.local.v2.u32 	{%r191, %r192}, [%rd1];
	shr.u32 	%r193, %r192, 2;
	xor.b32  	%r194, %r193, %r192;
	ld.local.u32 	%r195, [%rd1+8];
	ld.local.u32 	%r196, [%rd1+20];
	shl.b32 	%r197, %r196, 4;
	shl.b32 	%r198, %r194, 1;
	xor.b32  	%r199, %r198, %r197;
	xor.b32  	%r200, %r199, %r194;
	xor.b32  	%r201, %r200, %r196;
	add.s32 	%r202, %r191, %r201;
	add.s32 	%r203, %r202, 362437;
	shr.u32 	%r204, %r195, 2;
	xor.b32  	%r205, %r204, %r195;
	shl.b32 	%r206, %r201, 4;
	shl.b32 	%r207, %r205, 1;
	xor.b32  	%r208, %r207, %r206;
	xor.b32  	%r209, %r208, %r205;
	xor.b32  	%r210, %r209, %r201;
	add.s32 	%r211, %r191, %r210;
	add.s32 	%r212, %r211, 724874;
	cvt.rn.f32.u32 	%f133, %r203;
	fma.rn.f32 	%f134, %f133, 0f2F800000, 0f2F000000;
	cvt.rn.f32.u32 	%f135, %r212;
	fma.rn.f32 	%f136, %f135, 0f30C90FDB, 0f30490FDB;
	setp.lt.f32 	%p25, %f134, 0f00800000;
	mul.f32 	%f137, %f134, 0f4B000000;
	selp.f32 	%f138, %f137, %f134, %p25;
	selp.f32 	%f139, 0fC1B80000, 0f00000000, %p25;
	mov.b32 	%r213, %f138;
	add.s32 	%r214, %r213, -1059760811;
	and.b32  	%r215, %r214, -8388608;
	sub.s32 	%r216, %r213, %r215;
	mov.b32 	%f140, %r216;
	cvt.rn.f32.s32 	%f141, %r215;
	fma.rn.f32 	%f142, %f141, 0f34000000, %f139;
	add.f32 	%f143, %f140, 0fBF800000;
	fma.rn.f32 	%f144, %f143, 0fBE055027, 0f3E1039F6;
	fma.rn.f32 	%f145, %f144, %f143, 0fBDF8CDCC;
	fma.rn.f32 	%f146, %f145, %f143, 0f3E0F2955;
	fma.rn.f32 	%f147, %f146, %f143, 0fBE2AD8B9;
	fma.rn.f32 	%f148, %f147, %f143, 0f3E4CED0B;
	fma.rn.f32 	%f149, %f148, %f143, 0fBE7FFF22;
	fma.rn.f32 	%f150, %f149, %f143, 0f3EAAAA78;
	fma.rn.f32 	%f151, %f150, %f143, 0fBF000000;
	mul.f32 	%f152, %f143, %f151;
	fma.rn.f32 	%f153, %f152, %f143, %f143;
	fma.rn.f32 	%f154, %f142, 0f3F317218, %f153;
	setp.gt.u32 	%p26, %r213, 2139095039;
	fma.rn.f32 	%f155, %f138, 0f7F800000, 0f7F800000;
	selp.f32 	%f156, %f155, %f154, %p26;
	setp.eq.f32 	%p27, %f138, 0f00000000;
	mul.f32 	%f157, %f156, 0fC0000000;
	selp.f32 	%f158, 0f7F800000, %f157, %p27;
	sqrt.rn.f32 	%f159, %f158;
	sin.approx.f32 	%f160, %f136;
	mul.f32 	%f182, %f159, %f160;
	bra.uni 	$L__BB3_38;
$L__BB3_37:
	ld.local.f32 	%f182, [%rd1+32];
$L__BB3_38:
	ld.param.u64 	%rd23, [_Z16exact_simulationPfifffffP17curandStateXORWOW_param_0];
	sqrt.rn.f32 	%f161, %f26;
	cvta.to.global.u64 	%rd20, %rd23;
	fma.rn.f32 	%f162, %f182, %f161, %f25;
	fma.rn.f32 	%f163, %f162, 0f3BBB989D, 0f3F000000;
	cvt.sat.f32.f32 	%f164, %f163;
	mov.f32 	%f165, 0f4B400001;
	mov.f32 	%f166, 0f437C0000;
	fma.rm.f32 	%f167, %f164, %f166, %f165;
	add.f32 	%f168, %f167, 0fCB40007F;
	neg.f32 	%f169, %f168;
	fma.rn.f32 	%f170, %f162, 0f3FB8AA3B, %f169;
	fma.rn.f32 	%f171, %f162, 0f32A57060, %f170;
	mov.b32 	%r217, %f167;
	shl.b32 	%r218, %r217, 23;
	mov.b32 	%f172, %r218;
	ex2.approx.ftz.f32 	%f173, %f171;
	fma.rn.f32 	%f174, %f173, %f172, 0fBF800000;
	max.f32 	%f175, %f174, 0f00000000;
	mul.wide.s32 	%rd21, %r1, 4;
	add.s64 	%rd22, %rd20, %rd21;
	st.global.f32 	[%rd22], %f175;
	ret;

}


// ===== COMPILED SASS (sm_100) =====

	.target	sm_100

	.elftype	@"ET_EXEC"


//--------------------- .note.nv.tkinfo           --------------------------
	.section	.note.nv.tkinfo,"",@"SHT_NOTE"
	.sectionflags	@"SHF_NOTE_NV_TKINFO"
	.tkinfo
        /*0018*/ 	.word	0x00000002
        /*0030*/ 	.string	""
        /*0030*/ 	.string	"ptxas"
        /*0030*/ 	.string	"Cuda compilation tools, release 13.0, V13.0.88"
        /*0030*/ 	.string	"Build cuda_13.0.r13.0/compiler.36424714_0"
        /*0030*/ 	.string	"-arch sm_100 -m 64 "



//--------------------- .note.nv.cuinfo           --------------------------
	.section	.note.nv.cuinfo,"",@"SHT_NOTE"
	.sectionflags	@"SHF_NOTE_NV_CUINFO"
        /*0018*/ 	.short	0x0002
        /*001a*/ 	.short	0x0064
        /*001c*/ 	.short	0x0082
	.zero		2


//--------------------- .nv.info                  --------------------------
	.section	.nv.info,"",@"SHT_CUDA_INFO"
	.align	4


	//----- nvinfo : EIATTR_REGCOUNT
	.align		4
        /*0000*/ 	.byte	0x04, 0x2f
        /*0002*/ 	.short	(.L_10 - .L_9)
	.align		4
.L_9:
        /*0004*/ 	.word	index@(_Z17init_curand_stateP17curandStateXORWOW)
        /*0008*/ 	.word	0x0000001f


	//----- nvinfo : EIATTR_FRAME_SIZE
	.align		4
.L_10:
        /*000c*/ 	.byte	0x04, 0x11
        /*000e*/ 	.short	(.L_12 - .L_11)
	.align		4
.L_11:
        /*0010*/ 	.word	index@(_Z17init_curand_stateP17curandStateXORWOW)
        /*0014*/ 	.word	0x00000000


	//----- nvinfo : EIATTR_REGCOUNT
	.align		4
.L_12:
        /*0018*/ 	.byte	0x04, 0x2f
        /*001a*/ 	.short	(.L_14 - .L_13)
	.align		4
.L_13:
        /*001c*/ 	.word	index@(_Z16hestonMonteCarloPfifffffP17curandStateXORWOW)
        /*0020*/ 	.word	0x0000001b


	//----- nvinfo : EIATTR_FRAME_SIZE
	.align		4
.L_14:
        /*0024*/ 	.byte	0x04, 0x11
        /*0026*/ 	.short	(.L_16 - .L_15)
	.align		4
.L_15:
        /*0028*/ 	.word	index@($__internal_5_$__cuda_sm20_sqrt_rn_f32_slowpath)
        /*002c*/ 	.word	0x00000000


	//----- nvinfo : EIATTR_FRAME_SIZE
	.align		4
.L_16:
        /*0030*/ 	.byte	0x04, 0x11
        /*0032*/ 	.short	(.L_18 - .L_17)
	.align		4
.L_17:
        /*0034*/ 	.word	index@(_Z16hestonMonteCarloPfifffffP17curandStateXORWOW)
        /*0038*/ 	.word	0x00000000


	//----- nvinfo : EIATTR_REGCOUNT
	.align		4
.L_18:
        /*003c*/ 	.byte	0x04, 0x2f
        /*003e*/ 	.short	(.L_20 - .L_19)
	.align		4
.L_19:
        /*0040*/ 	.word	index@(_Z16exact_simulationPfifffffP17curandStateXORWOW)
        /*0044*/ 	.word	0x0000002e


	//----- nvinfo : EIATTR_FRAME_SIZE
	.align		4
.L_20:
        /*0048*/ 	.byte	0x04, 0x11
        /*004a*/ 	.short	(.L_22 - .L_21)
	.align		4
.L_21:
        /*004c*/ 	.word	index@($__internal_4_$__cuda_sm3x_div_rn_noftz_f32_slowpath)
        /*0050*/ 	.word	0x00000030


	//----- nvinfo : EIATTR_FRAME_SIZE
	.align		4
.L_22:
        /*0054*/ 	.byte	0x04, 0x11
        /*0056*/ 	.short	(.L_24 - .L_23)
	.align		4
.L_23:
        /*0058*/ 	.word	index@($__internal_3_$__cuda_sm20_dsqrt_rn_f64_mediumpath_v1)
        /*005c*/ 	.word	0x00000030


	//----- nvinfo : EIATTR_FRAME_SIZE
	.align		4
.L_24:
        /*0060*/ 	.byte	0x04, 0x11
        /*0062*/ 	.short	(.L_26 - .L_25)
	.align		4
.L_25:
        /*0064*/ 	.word	index@($__internal_2_$__cuda_sm20_dblrcp_rn_slowpath_v3)
        /*0068*/ 	.word	0x00000030


	//----- nvinfo : EIATTR_FRAME_SIZE
	.align		4
.L_26:
        /*006c*/ 	.byte	0x04, 0x11
        /*006e*/ 	.short	(.L_28 - .L_27)
	.align		4
.L_27:
        /*0070*/ 	.word	index@($__internal_1_$__cuda_sm20_sqrt_rn_f32_slowpath)
        /*0074*/ 	.word	0x00000030


	//----- nvinfo : EIATTR_FRAME_SIZE
	.align		4
.L_28:
        /*0078*/ 	.byte	0x04, 0x11
        /*007a*/ 	.short	(.L_30 - .L_29)
	.align		4
.L_29:
        /*007c*/ 	.word	index@($__internal_0_$__cuda_sm20_rcp_rn_f32_slowpath)
        /*0080*/ 	.word	0x00000030


	//----- nvinfo : EIATTR_FRAME_SIZE
	.align		4
.L_30:
        /*0084*/ 	.byte	0x04, 0x11
        /*0086*/ 	.short	(.L_32 - .L_31)
	.align		4
.L_31:
        /*0088*/ 	.word	index@($_Z16exact_simulationPfifffffP17curandStateXORWOW$_Z18gamma_distributionfP17curandStateXORWOW)
        /*008c*/ 	.word	0x00000030


	//----- nvinfo : EIATTR_FRAME_SIZE
	.align		4
.L_32:
        /*0090*/ 	.byte	0x04, 0x11
        /*0092*/ 	.short	(.L_34 - .L_33)
	.align		4
.L_33:
        /*0094*/ 	.word	index@(_Z16exact_simulationPfifffffP17curandStateXORWOW)
        /*0098*/ 	.word	0x00000030


	//----- nvinfo : EIATTR_MIN_STACK_SIZE
	.align		4
.L_34:
        /*009c*/ 	.byte	0x04, 0x12
        /*009e*/ 	.short	(.L_36 - .L_35)
	.align		4
.L_35:
        /*00a0*/ 	.word	index@(_Z16exact_simulationPfifffffP17curandStateXORWOW)
        /*00a4*/ 	.word	0x00000030


	//----- nvinfo : EIATTR_MIN_STACK_SIZE
	.align		4
.L_36:
        /*00a8*/ 	.byte	0x04, 0x12
        /*00aa*/ 	.short	(.L_38 - .L_37)
	.align		4
.L_37:
        /*00ac*/ 	.word	index@(_Z16hestonMonteCarloPfifffffP17curandStateXORWOW)
        /*00b0*/ 	.word	0x00000000


	//----- nvinfo : EIATTR_MIN_STACK_SIZE
	.align		4
.L_38:
        /*00b4*/ 	.byte	0x04, 0x12
        /*00b6*/ 	.short	(.L_40 - .L_39)
	.align		4
.L_39:
        /*00b8*/ 	.word	index@(_Z17init_curand_stateP17curandStateXORWOW)
        /*00bc*/ 	.word	0x00000000
.L_40:


//--------------------- .nv.compat                --------------------------
	.section	.nv.compat,"",@"SHT_CUDA_COMPAT_INFO"
	.align	4
        /*0000*/ 	.byte	0x02, 0x09, 0x00, 0x00, 0x02, 0x02, 0x01, 0x00, 0x02, 0x05, 0x05, 0x00, 0x03, 0x07, 0x01, 0x01
        /*0010*/ 	.byte	0x02, 0x03, 0x00, 0x00, 0x02, 0x06, 0x01, 0x00, 0x04, 0x0b, 0x08, 0x00, 0x01, 0x00, 0x00, 0x00
        /*0020*/ 	.byte	0x00, 0x00, 0x00, 0x00


//--------------------- .nv.info._Z16exact_simulationPfifffffP17curandStateXORWOW --------------------------
	.section	.nv.info._Z16exact_simulationPfifffffP17curandStateXORWOW,"",@"SHT_CUDA_INFO"
	.sectionflags	@""
	.align	4


	//----- nvinfo : EIATTR_CUDA_API_VERSION
	.align		4
        /*0000*/ 	.byte	0x04, 0x37
        /*0002*/ 	.short	(.L_42 - .L_41)
.L_41:
        /*0004*/ 	.word	0x00000082


	//----- nvinfo : EIATTR_KPARAM_INFO
	.align		4
.L_42:
        /*0008*/ 	.byte	0x04, 0x17
        /*000a*/ 	.short	(.L_44 - .L_43)
.L_43:
        /*000c*/ 	.word	0x00000000
        /*0010*/ 	.short	0x0007
        /*0012*/ 	.short	0x0020
        /*0014*/ 	.byte	0x00, 0xf5, 0x21, 0x00


	//----- nvinfo : EIATTR_KPARAM_INFO
	.align		4
.L_44:
        /*0018*/ 	.byte	0x04, 0x17
        /*001a*/ 	.short	(.L_46 - .L_45)
.L_45:
        /*001c*/ 	.word	0x00000000
        /*0020*/ 	.short	0x0006
        /*0022*/ 	.short	0x001c
        /*0024*/ 	.byte	0x00, 0xf0, 0x11, 0x00


	//----- nvinfo : EIATTR_KPARAM_INFO
	.align		4
.L_46:
        /*0028*/ 	.byte	0x04, 0x17
        /*002a*/ 	.short	(.L_48 - .L_47)
.L_47:
        /*002c*/ 	.word	0x00000000
        /*0030*/ 	.short	0x0005
        /*0032*/ 	.short	0x0018
        /*0034*/ 	.byte	0x00, 0xf0, 0x11, 0x00


	//----- nvinfo : EIATTR_KPARAM_INFO
	.align		4
.L_48:
        /*0038*/ 	.byte	0x04, 0x17
        /*003a*/ 	.short	(.L_50 - .L_49)
.L_49:
        /*003c*/ 	.word	0x00000000
        /*0040*/ 	.short	0x0004
        /*0042*/ 	.short	0x0014
        /*0044*/ 	.byte	0x00, 0xf0, 0x11, 0x00


	//----- nvinfo : EIATTR_KPARAM_INFO
	.align		4
.L_50:
        /*0048*/ 	.byte	0x04, 0x17
        /*004a*/ 	.short	(.L_52 - .L_51)
.L_51:
        /*004c*/ 	.word	0x00000000
        /*0050*/ 	.short	0x0003
        /*0052*/ 	.short	0x0010
        /*0054*/ 	.byte	0x00, 0xf0, 0x11, 0x00


	//----- nvinfo : EIATTR_KPARAM_INFO
	.align		4
.L_52:
        /*0058*/ 	.byte	0x04, 0x17
        /*005a*/ 	.short	(.L_54 - .L_53)
.L_53:
        /*005c*/ 	.word	0x00000000
        /*0060*/ 	.short	0x0002
        /*0062*/ 	.short	0x000c
        /*0064*/ 	.byte	0x00, 0xf0, 0x11, 0x00


	//----- nvinfo : EIATTR_KPARAM_INFO
	.align		4
.L_54:
        /*0068*/ 	.byte	0x04, 0x17
        /*006a*/ 	.short	(.L_56 - .L_55)
.L_55:
        /*006c*/ 	.word	0x00000000
        /*0070*/ 	.short	0x0001
        /*0072*/ 	.short	0x0008
        /*0074*/ 	.byte	0x00, 0xf0, 0x11, 0x00


	//----- nvinfo : EIATTR_KPARAM_INFO
	.align		4
.L_56:
        /*0078*/ 	.byte	0x04, 0x17
        /*007a*/ 	.short	(.L_58 - .L_57)
.L_57:
        /*007c*/ 	.word	0x00000000
        /*0080*/ 	.short	0x0000
        /*0082*/ 	.short	0x0000
        /*0084*/ 	.byte	0x00, 0xf5, 0x21, 0x00


	//----- nvinfo : EIATTR_SPARSE_MMA_MASK
	.align		4
.L_58:
        /*0088*/ 	.byte	0x03, 0x50
        /*008a*/ 	.short	0x0000


	//----- nvinfo : EIATTR_MAXREG_COUNT
	.align		4
        /*008c*/ 	.byte	0x03, 0x1b
        /*008e*/ 	.short	0x00ff


	//----- nvinfo : EIATTR_MERCURY_ISA_VERSION
	.align		4
        /*0090*/ 	.byte	0x03, 0x5f
        /*0092*/ 	.short	0x0101


	//----- nvinfo : EIATTR_VRC_CTA_INIT_COUNT
	.align		4
        /*0094*/ 	.byte	0x02, 0x4a
	.zero		1
	.zero		1


	//----- nvinfo : EIATTR_EXIT_INSTR_OFFSETS
	.align		4
        /*0098*/ 	.byte	0x04, 0x1c
        /*009a*/ 	.short	(.L_60 - .L_59)


	//   ....[0]....
.L_59:
        /*009c*/ 	.word	0x000032b0


	//----- nvinfo : EIATTR_CRS_STACK_SIZE
	.align		4
.L_60:
        /*00a0*/ 	.byte	0x04, 0x1e
        /*00a2*/ 	.short	(.L_62 - .L_61)
.L_61:
        /*00a4*/ 	.word	0x00000000


	//----- nvinfo : EIATTR_CBANK_PARAM_SIZE
	.align		4
.L_62:
        /*00a8*/ 	.byte	0x03, 0x19
        /*00aa*/ 	.short	0x0028


	//----- nvinfo : EIATTR_PARAM_CBANK
	.align		4
        /*00ac*/ 	.byte	0x04, 0x0a
        /*00ae*/ 	.short	(.L_64 - .L_63)
	.align		4
.L_63:
        /*00b0*/ 	.word	index@(.nv.constant0._Z16exact_simulationPfifffffP17curandStateXORWOW)
        /*00b4*/ 	.short	0x0380
        /*00b6*/ 	.short	0x0028


	//----- nvinfo : EIATTR_SW_WAR
	.align		4
.L_64:
        /*00b8*/ 	.byte	0x04, 0x36
        /*00ba*/ 	.short	(.L_66 - .L_65)
.L_65:
        /*00bc*/ 	.word	0x00000008
.L_66:


//--------------------- .nv.info._Z16hestonMonteCarloPfifffffP17curandStateXORWOW --------------------------
	.section	.nv.info._Z16hestonMonteCarloPfifffffP17curandStateXORWOW,"",@"SHT_CUDA_INFO"
	.sectionflags	@""
	.align	4


	//----- nvinfo : EIATTR_CUDA_API_VERSION
	.align		4
        /*0000*/ 	.byte	0x04, 0x37
        /*0002*/ 	.short	(.L_68 - .L_67)
.L_67:
        /*0004*/ 	.word	0x00000082


	//----- nvinfo : EIATTR_KPARAM_INFO
	.align		4
.L_68:
        /*0008*/ 	.byte	0x04, 0x17
        /*000a*/ 	.short	(.L_70 - .L_69)
.L_69:
        /*000c*/ 	.word	0x00000000
        /*0010*/ 	.short	0x0007
        /*0012*/ 	.short	0x0020
        /*0014*/ 	.byte	0x00, 0xf5, 0x21, 0x00


	//----- nvinfo : EIATTR_KPARAM_INFO
	.align		4
.L_70:
        /*0018*/ 	.byte	0x04, 0x17
        /*001a*/ 	.short	(.L_72 - .L_71)
.L_71:
        /*001c*/ 	.word	0x00000000
        /*0020*/ 	.short	0x0006
        /*0022*/ 	.short	0x001c
        /*0024*/ 	.byte	0x00, 0xf0, 0x11, 0x00


	//----- nvinfo : EIATTR_KPARAM_INFO
	.align		4
.L_72:
        /*0028*/ 	.byte	0x04, 0x17
        /*002a*/ 	.short	(.L_74 - .L_73)
.L_73:
        /*002c*/ 	.word	0x00000000
        /*0030*/ 	.short	0x0005
        /*0032*/ 	.short	0x0018
        /*0034*/ 	.byte	0x00, 0xf0, 0x11, 0x00


	//----- nvinfo : EIATTR_KPARAM_INFO
	.align		4
.L_74:
        /*0038*/ 	.byte	0x04, 0x17
        /*003a*/ 	.short	(.L_76 - .L_75)
.L_75:
        /*003c*/ 	.word	0x00000000
        /*0040*/ 	.short	0x0004
        /*0042*/ 	.short	0x0014
        /*0044*/ 	.byte	0x00, 0xf0, 0x11, 0x00


	//----- nvinfo : EIATTR_KPARAM_INFO
	.align		4
.L_76:
        /*0048*/ 	.byte	0x04, 0x17
        /*004a*/ 	.short	(.L_78 - .L_77)
.L_77:
        /*004c*/ 	.word	0x00000000
        /*0050*/ 	.short	0x0003
        /*0052*/ 	.short	0x0010
        /*0054*/ 	.byte	0x00, 0xf0, 0x11, 0x00


	//----- nvinfo : EIATTR_KPARAM_INFO
	.align		4
.L_78:
        /*0058*/ 	.byte	0x04, 0x17
        /*005a*/ 	.short	(.L_80 - .L_79)
.L_79:
        /*005c*/ 	.word	0x00000000
        /*0060*/ 	.short	0x0002
        /*0062*/ 	.short	0x000c
        /*0064*/ 	.byte	0x00, 0xf0, 0x11, 0x00


	//----- nvinfo : EIATTR_KPARAM_INFO
	.align		4
.L_80:
        /*0068*/ 	.byte	0x04, 0x17
        /*006a*/ 	.short	(.L_82 - .L_81)
.L_81:
        /*006c*/ 	.word	0x00000000
        /*0070*/ 	.short	0x0001
        /*0072*/ 	.short	0x0008
        /*0074*/ 	.byte	0x00, 0xf0, 0x11, 0x00


	//----- nvinfo : EIATTR_KPARAM_INFO
	.align		4
.L_82:
        /*0078*/ 	.byte	0x04, 0x17
        /*007a*/ 	.short	(.L_84 - .L_83)
.L_83:
        /*007c*/ 	.word	0x00000000
        /*0080*/ 	.short	0x0000
        /*0082*/ 	.short	0x0000
        /*0084*/ 	.byte	0x00, 0xf5, 0x21, 0x00


	//----- nvinfo : EIATTR_SPARSE_MMA_MASK
	.align		4
.L_84:
        /*0088*/ 	.byte	0x03, 0x50
        /*008a*/ 	.short	0x0000


	//----- nvinfo : EIATTR_MAXREG_COUNT
	.align		4
        /*008c*/ 	.byte	0x03, 0x1b
        /*008e*/ 	.short	0x00ff


	//----- nvinfo : EIATTR_MERCURY_ISA_VERSION
	.align		4
        /*0090*/ 	.byte	0x03, 0x5f
        /*0092*/ 	.short	0x0101


	//----- nvinfo : EIATTR_VRC_CTA_INIT_COUNT
	.align		4
        /*0094*/ 	.byte	0x02, 0x4a
	.zero		1
	.zero		1


	//----- nvinfo : EIATTR_EXIT_INSTR_OFFSETS
	.align		4
        /*0098*/ 	.byte	0x04, 0x1c
        /*009a*/ 	.short	(.L_86 - .L_85)


	//   ....[0]....
.L_85:
        /*009c*/ 	.word	0x00000f80


	//----- nvinfo : EIATTR_CRS_STACK_SIZE
	.align		4
.L_86:
        /*00a0*/ 	.byte	0x04, 0x1e
        /*00a2*/ 	.short	(.L_88 - .L_87)
.L_87:
        /*00a4*/ 	.word	0x00000000


	//----- nvinfo : EIATTR_CBANK_PARAM_SIZE
	.align		4
.L_88:
        /*00a8*/ 	.byte	0x03, 0x19
        /*00aa*/ 	.short	0x0028


	//----- nvinfo : EIATTR_PARAM_CBANK
	.align		4
        /*00ac*/ 	.byte	0x04, 0x0a
        /*00ae*/ 	.short	(.L_90 - .L_89)
	.align		4
.L_89:
        /*00b0*/ 	.word	index@(.nv.constant0._Z16hestonMonteCarloPfifffffP17curandStateXORWOW)
        /*00b4*/ 	.short	0x0380
        /*00b6*/ 	.short	0x0028


	//----- nvinfo : EIATTR_SW_WAR
	.align		4
.L_90:
        /*00b8*/ 	.byte	0x04, 0x36
        /*00ba*/ 	.short	(.L_92 - .L_91)
.L_91:
        /*00bc*/ 	.word	0x00000008
.L_92:


//--------------------- .nv.info._Z17init_curand_stateP17curandStateXORWOW --------------------------
	.section	.nv.info._Z17init_curand_stateP17curandStateXORWOW,"",@"SHT_CUDA_INFO"
	.sectionflags	@""
	.align	4


	//----- nvinfo : EIATTR_CUDA_API_VERSION
	.align		4
        /*0000*/ 	.byte	0x04, 0x37
        /*0002*/ 	.short	(.L_94 - .L_93)
.L_93:
        /*0004*/ 	.word	0x00000082


	//----- nvinfo : EIATTR_KPARAM_INFO
	.align		4
.L_94:
        /*0008*/ 	.byte	0x04, 0x17
        /*000a*/ 	.short	(.L_96 - .L_95)
.L_95:
        /*000c*/ 	.word	0x00000000
        /*0010*/ 	.short	0x0000
        /*0012*/ 	.short	0x0000
        /*0014*/ 	.byte	0x00, 0xf5, 0x21, 0x00


	//----- nvinfo : EIATTR_SPARSE_MMA_MASK
	.align		4
.L_96:
        /*0018*/ 	.byte	0x03, 0x50
        /*001a*/ 	.short	0x0000


	//----- nvinfo : EIATTR_MAXREG_COUNT
	.align		4
        /*001c*/ 	.byte	0x03, 0x1b
        /*001e*/ 	.short	0x00ff


	//----- nvinfo : EIATTR_MERCURY_ISA_VERSION
	.align		4
        /*0020*/ 	.byte	0x03, 0x5f
        /*0022*/ 	.short	0x0101


	//----- nvinfo : EIATTR_VRC_CTA_INIT_COUNT
	.align		4
        /*0024*/ 	.byte	0x02, 0x4a
	.zero		1
	.zero		1


	//----- nvinfo : EIATTR_EXIT_INSTR_OFFSETS
	.align		4
        /*0028*/ 	.byte	0x04, 0x1c
        /*002a*/ 	.short	(.L_98 - .L_97)


	//   ....[0]....
.L_97:
        /*002c*/ 	.word	0x00000e80


	//----- nvinfo : EIATTR_CRS_STACK_SIZE
	.align		4
.L_98:
        /*0030*/ 	.byte	0x04, 0x1e
        /*0032*/ 	.short	(.L_100 - .L_99)
.L_99:
        /*0034*/ 	.word	0x00000000


	//----- nvinfo : EIATTR_CBANK_PARAM_SIZE
	.align		4
.L_100:
        /*0038*/ 	.byte	0x03, 0x19
        /*003a*/ 	.short	0x0008


	//----- nvinfo : EIATTR_PARAM_CBANK
	.align		4
        /*003c*/ 	.byte	0x04, 0x0a
        /*003e*/ 	.short	(.L_102 - .L_101)
	.align		4
.L_101:
        /*0040*/ 	.word	index@(.nv.constant0._Z17init_curand_stateP17curandStateXORWOW)
        /*0044*/ 	.short	0x0380
        /*0046*/ 	.short	0x0008


	//----- nvinfo : EIATTR_SW_WAR
	.align		4
.L_102:
        /*0048*/ 	.byte	0x04, 0x36
        /*004a*/ 	.short	(.L_104 - .L_103)
.L_103:
        /*004c*/ 	.word	0x00000008
.L_104:


//--------------------- .nv.callgraph             --------------------------
	.section	.nv.callgraph,"",@"SHT_CUDA_CALLGRAPH"
	.align	4
	.sectionentsize	8
	.align		4
        /*0000*/ 	.word	0x00000000
	.align		4
        /*0004*/ 	.word	0xffffffff
	.align		4
        /*0008*/ 	.word	0x00000000
	.align		4
        /*000c*/ 	.word	0xfffffffe
	.align		4
        /*0010*/ 	.word	0x00000000
	.align		4
        /*0014*/ 	.word	0xfffffffd
	.align		4
        /*0018*/ 	.word	0x00000000
	.align		4
        /*001c*/ 	.word	0xfffffffc


//--------------------- .nv.constant4             --------------------------
	.section	.nv.constant4,"a",@progbits
	.align	8
	.align		8
.nv.constant4:
        /*0000*/ 	.dword	precalc_xorwow_matrix
	.align		8
        /*0008*/ 	.dword	precalc_xorwow_offset_matrix
	.align		8
        /*0010*/ 	.dword	mrg32k3aM1
	.align		8
        /*0018*/ 	.dword	mrg32k3aM2
	.align		8
        /*0020*/ 	.dword	mrg32k3aM1SubSeq
	.align		8
        /*0028*/ 	.dword	mrg32k3aM2SubSeq
	.align		8
        /*0030*/ 	.dword	mrg32k3aM1Seq
	.align		8
        /*0038*/ 	.dword	mrg32k3aM2Seq


//--------------------- .nv.constant3             --------------------------
	.section	.nv.constant3,"a",@progbits
	.align	8
.nv.constant3:
	.type		__cr_lgamma_table,@object
	.size		__cr_lgamma_table,(.L_8 - __cr_lgamma_table)
__cr_lgamma_table:
        /*0000*/ 	.byte	0x00, 0x00, 0x00, 0x00, 0x00, 0x00, 0x00, 0x00, 0x00, 0x00, 0x00, 0x00, 0x00, 0x00, 0x00, 0x00
        /*0010*/ 	.byte	0xef, 0x39, 0xfa, 0xfe, 0x42, 0x2e, 0xe6, 0x3f, 0x02, 0x20, 0x2a, 0xfa, 0x0b, 0xab, 0xfc, 0x3f
        /*0020*/ 	.byte	0xf9, 0x2c, 0x92, 0x7c, 0xa7, 0x6c, 0x09, 0x40, 0xc9, 0x79, 0x44, 0x3c, 0x64, 0x26, 0x13, 0x40
        /*0030*/ 	.byte	0xca, 0x01, 0xcf, 0x3a, 0x27, 0x51, 0x1a, 0x40, 0x30, 0xcc, 0x2d, 0xf3, 0xe1, 0x0c, 0x21, 0x40
        /*0040*/ 	.byte	0x0d, 0xb7, 0xfc, 0x82, 0x8e, 0x35, 0x25, 0x40
.L_8:


//--------------------- .text._Z16exact_simulationPfifffffP17curandStateXORWOW --------------------------
	.section	.text._Z16exact_simulationPfifffffP17curandStateXORWOW,"ax",@progbits
	.align	128
        .global         _Z16exact_simulationPfifffffP17curandStateXORWOW
        .type           _Z16exact_simulationPfifffffP17curandStateXORWOW,@function
        .size           _Z16exact_simulationPfifffffP17curandStateXORWOW,(.L_x_131 - _Z16exact_simulationPfifffffP17curandStateXORWOW)
        .other          _Z16exact_simulationPfifffffP17curandStateXORWOW,@"STO_CUDA_ENTRY STV_DEFAULT"
_Z16exact_simulationPfifffffP17curandStateXORWOW:
.text._Z16exact_simulationPfifffffP17curandStateXORWOW:
[----:B------:R-:W0:Y:S01]  /*0000*/  LDC R1, c[0x0][0x37c] ;  /* 0x0000df00ff017b82 */ /* 0x000e220000000800 */
[----:B------:R-:W1:Y:S01]  /*0010*/  S2R R3, SR_TID.X ;  /* 0x0000000000037919 */ /* 0x000e620000002100 */
[----:B------:R-:W2:Y:S06]  /*0020*/  LDCU UR5, c[0x0][0x2fc] ;  /* 0x00005f80ff0577ac */ /* 0x000eac0008000800 */
[----:B------:R-:W1:Y:S01]  /*0030*/  S2UR UR4, SR_CTAID.X ;  /* 0x00000000000479c3 */ /* 0x000e620000002500 */
[----:B0-----:R-:W-:Y:S01]  /*0040*/  VIADD R1, R1, 0xffffffd0 ;  /* 0xffffffd001017836 */ /* 0x001fe20000000000 */
[----:B------:R-:W0:Y:S01]  /*0050*/  LDCU.64 UR36, c[0x0][0x358] ;  /* 0x00006b00ff2477ac */ /* 0x000e220008000a00 */
[----:B------:R-:W3:Y:S05]  /*0060*/  LDCU UR6, c[0x0][0x388] ;  /* 0x00007100ff0677ac */ /* 0x000eea0008000800 */
[----:B------:R-:W1:Y:S08]  /*0070*/  LDC R16, c[0x0][0x360] ;  /* 0x0000d800ff107b82 */ /* 0x000e700000000800 */
[----:B------:R-:W4:Y:S01]  /*0080*/  LDC.64 R12, c[0x0][0x3a0] ;  /* 0x0000e800ff0c7b82 */ /* 0x000f220000000a00 */
[----:B-1----:R-:W-:-:S04]  /*0090*/  IMAD R16, R16, UR4, R3 ;  /* 0x0000000410107c24 */ /* 0x002fc8000f8e0203 */
[----:B----4-:R-:W-:-:S05]  /*00a0*/  IMAD.WIDE R12, R16, 0x30, R12 ;  /* 0x00000030100c7825 */ /* 0x010fca00078e020c */
[----:B0-----:R-:W4:Y:S04]  /*00b0*/  LDG.E.64 R4, desc[UR36][R12.64] ;  /* 0x000000240c047981 */ /* 0x001f28000c1e1b00 */
[----:B------:R-:W5:Y:S04]  /*00c0*/  LDG.E.64 R6, desc[UR36][R12.64+0x8] ;  /* 0x000008240c067981 */ /* 0x000f68000c1e1b00 */
[----:B------:R-:W5:Y:S04]  /*00d0*/  LDG.E.64 R8, desc[UR36][R12.64+0x10] ;  /* 0x000010240c087981 */ /* 0x000f68000c1e1b00 */
[----:B------:R-:W5:Y:S04]  /*00e0*/  LDG.E R0, desc[UR36][R12.64+0x20] ;  /* 0x000020240c007981 */ /* 0x000f68000c1e1900 */
[----:B------:R-:W5:Y:S04]  /*00f0*/  LDG.E.64 R2, desc[UR36][R12.64+0x18] ;  /* 0x000018240c027981 */ /* 0x000f68000c1e1b00 */
[----:B------:R-:W5:Y:S01]  /*0100*/  LDG.E.64 R10, desc[UR36][R12.64+0x28] ;  /* 0x000028240c0a7981 */ /* 0x000f62000c1e1b00 */
[----:B------:R-:W0:Y:S01]  /*0110*/  LDCU UR4, c[0x0][0x2f8] ;  /* 0x00005f00ff0477ac */ /* 0x000e220008000800 */
[----:B------:R-:W-:-:S02]  /*0120*/  HFMA2 R23, -RZ, RZ, 0, 0 ;  /* 0x00000000ff177431 */ /* 0x000fc400000001ff */
[----:B------:R-:W-:Y:S01]  /*0130*/  IMAD.MOV.U32 R19, RZ, RZ, -0x42333333 ;  /* 0xbdcccccdff137424 */ /* 0x000fe200078e00ff */
[----:B---3--:R-:W-:Y:S01]  /*0140*/  UISETP.GE.AND UP0, UPT, UR6, 0x1, UPT ;  /* 0x000000010600788c */ /* 0x008fe2000bf06270 */
[----:B0-----:R-:W-:-:S05]  /*0150*/  IADD3 R18, P0, PT, R1, UR4, RZ ;  /* 0x0000000401127c10 */ /* 0x001fca000ff1e0ff */
[----:B--2---:R-:W-:Y:S01]  /*0160*/  IMAD.X R17, RZ, RZ, UR5, P0 ;  /* 0x00000005ff117e24 */ /* 0x004fe200080e06ff */
[----:B----4-:R0:W-:Y:S04]  /*0170*/  STL.64 [R1], R4 ;  /* 0x0000000401007387 */ /* 0x0101e80000100a00 */
[----:B-----5:R0:W-:Y:S04]  /*0180*/  STL.64 [R1+0x8], R6 ;  /* 0x0000080601007387 */ /* 0x0201e80000100a00 */
[----:B------:R0:W-:Y:S04]  /*0190*/  STL.64 [R1+0x10], R8 ;  /* 0x0000100801007387 */ /* 0x0001e80000100a00 */
[----:B------:R0:W-:Y:S04]  /*01a0*/  STL [R1+0x20], R0 ;  /* 0x0000200001007387 */ /* 0x0001e80000100800 */
[----:B------:R0:W-:Y:S04]  /*01b0*/  STL.64 [R1+0x18], R2 ;  /* 0x0000180201007387 */ /* 0x0001e80000100a00 */
[----:B------:R0:W-:Y:S01]  /*01c0*/  STL.64 [R1+0x28], R10 ;  /* 0x0000280a01007387 */ /* 0x0001e20000100a00 */
[----:B------:R-:W-:Y:S05]  /*01d0*/  BRA.U !UP0, `(.L_x_0) ;  /* 0x0000002908387547 */ /* 0x000fea000b800000 */
[----:B0-----:R-:W0:Y:S08]  /*01e0*/  LDC R3, c[0x0][0x398] ;  /* 0x0000e600ff037b82 */ /* 0x001e300000000800 */
[----:B------:R-:W1:Y:S01]  /*01f0*/  LDC.64 R8, c[0x0][0x390] ;  /* 0x0000e400ff087b82 */ /* 0x000e620000000a00 */
[----:B0-----:R-:W-:-:S04]  /*0200*/  FMUL R3, R3, R3 ;  /* 0x0000000303037220 */ /* 0x001fc80000400000 */
[----:B------:R-:W0:Y:S01]  /*0210*/  MUFU.RCP R2, R3 ;  /* 0x0000000300027308 */ /* 0x000e220000001000 */
[----:B-1----:R-:W-:-:S04]  /*0220*/  FADD R5, R8, R8 ;  /* 0x0000000808057221 */ /* 0x002fc80000000000 */
[----:B------:R-:W-:-:S04]  /*0230*/  FMUL R0, R5, R9 ;  /* 0x0000000905007220 */ /* 0x000fc80000400000 */
[----:B------:R-:W1:Y:S01]  /*0240*/  FCHK P0, R0, R3 ;  /* 0x0000000300007302 */ /* 0x000e620000000000 */
[----:B0-----:R-:W-:-:S04]  /*0250*/  FFMA R7, -R3, R2, 1 ;  /* 0x3f80000003077423 */ /* 0x001fc80000000102 */
[----:B------:R-:W-:-:S04]  /*0260*/  FFMA R7, R2, R7, R2 ;  /* 0x0000000702077223 */ /* 0x000fc80000000002 */
[----:B------:R-:W-:-:S04]  /*0270*/  FFMA R26, R0, R7, RZ ;  /* 0x00000007001a7223 */ /* 0x000fc800000000ff */
[----:B------:R-:W-:-:S04]  /*0280*/  FFMA R2, -R3, R26, R0 ;  /* 0x0000001a03027223 */ /* 0x000fc80000000100 */
[----:B------:R-:W-:Y:S01]  /*0290*/  FFMA R26, R7, R2, R26 ;  /* 0x00000002071a7223 */ /* 0x000fe2000000001a */
[----:B-1----:R-:W-:Y:S06]  /*02a0*/  @!P0 BRA `(.L_x_1) ;  /* 0x00000000000c8947 */ /* 0x002fec0003800000 */
[----:B------:R-:W-:-:S07]  /*02b0*/  MOV R10, 0x2d0 ;  /* 0x000002d0000a7802 */ /* 0x000fce0000000f00 */
[----:B------:R-:W-:Y:S05]  /*02c0*/  CALL.REL.NOINC `($__internal_4_$__cuda_sm3x_div_rn_noftz_f32_slowpath) ;  /* 0x00000050007c7944 */ /* 0x000fea0003c00000 */
[----:B------:R-:W-:-:S07]  /*02d0*/  IMAD.MOV.U32 R26, RZ, RZ, R8 ;  /* 0x000000ffff1a7224 */ /* 0x000fce00078e0008 */
.L_x_1:
[----:B------:R-:W0:Y:S01]  /*02e0*/  LDC R0, c[0x0][0x390] ;  /* 0x0000e400ff007b82 */ /* 0x000e220000000800 */
[----:B------:R-:W0:Y:S01]  /*02f0*/  LDCU UR4, c[0x0][0x38c] ;  /* 0x00007180ff0477ac */ /* 0x000e220008000800 */
[----:B------:R-:W-:Y:S01]  /*0300*/  MOV R7, 0x3bbb989d ;  /* 0x3bbb989d00077802 */ /* 0x000fe20000000f00 */
[----:B------:R-:W-:Y:S02]  /*0310*/  IMAD.MOV.U32 R9, RZ, RZ, 0x437c0000 ;  /* 0x437c0000ff097424 */ /* 0x000fe400078e00ff */
[----:B0-----:R-:W-:-:S04]  /*0320*/  FMUL R0, R0, -UR4 ;  /* 0x8000000400007c20 */ /* 0x001fc80008400000 */
[----:B------:R-:W-:-:S04]  /*0330*/  FFMA.SAT R2, R0, R7, 0.5 ;  /* 0x3f00000000027423 */ /* 0x000fc80000002007 */
[----:B------:R-:W-:-:S04]  /*0340*/  FFMA.RM R2, R2, R9, 12582913 ;  /* 0x4b40000102027423 */ /* 0x000fc80000004009 */
[C---:B------:R-:W-:Y:S01]  /*0350*/  FADD R7, R2.reuse, -12583039 ;  /* 0xcb40007f02077421 */ /* 0x040fe20000000000 */
[----:B------:R-:W-:-:S03]  /*0360*/  IMAD.SHL.U32 R2, R2, 0x800000, RZ ;  /* 0x0080000002027824 */ /* 0x000fc600078e00ff */
[----:B------:R-:W-:-:S04]  /*0370*/  FFMA R7, R0, 1.4426950216293334961, -R7 ;  /* 0x3fb8aa3b00077823 */ /* 0x000fc80000000807 */
[----:B------:R-:W-:Y:S02]  /*0380*/  FFMA R7, R0, 1.925963033500011079e-08, R7 ;  /* 0x32a5706000077823 */ /* 0x000fe40000000007 */
[----:B------:R-:W0:Y:S08]  /*0390*/  MUFU.RCP R0, R5 ;  /* 0x0000000500007308 */ /* 0x000e300000001000 */
[----:B------:R-:W1:Y:S01]  /*03a0*/  MUFU.EX2 R7, R7 ;  /* 0x0000000700077308 */ /* 0x000e620000000800 */
[----:B0-----:R-:W-:-:S04]  /*03b0*/  FFMA R9, -R5, R0, 1 ;  /* 0x3f80000005097423 */ /* 0x001fc80000000100 */
[----:B------:R-:W-:Y:S01]  /*03c0*/  FFMA R9, R0, R9, R0 ;  /* 0x0000000900097223 */ /* 0x000fe20000000000 */
[----:B-1----:R-:W-:-:S04]  /*03d0*/  FMUL R2, R2, R7 ;  /* 0x0000000702027220 */ /* 0x002fc80000400000 */
[----:B------:R-:W-:Y:S01]  /*03e0*/  FADD R24, -R2, 1 ;  /* 0x3f80000002187421 */ /* 0x000fe20000000100 */
[----:B------:R-:W-:-:S03]  /*03f0*/  FMUL R27, R5, R2 ;  /* 0x00000002051b7220 */ /* 0x000fc60000400000 */
[----:B------:R-:W-:-:S04]  /*0400*/  FMUL R24, R3, R24 ;  /* 0x0000001803187220 */ /* 0x000fc80000400000 */
[----:B------:R-:W0:Y:S01]  /*0410*/  FCHK P0, R24, R5 ;  /* 0x0000000518007302 */ /* 0x000e220000000000 */
[----:B------:R-:W-:-:S04]  /*0420*/  FFMA R0, R24, R9, RZ ;  /* 0x0000000918007223 */ /* 0x000fc800000000ff */
[----:B------:R-:W-:-:S04]  /*0430*/  FFMA R25, -R5, R0, R24 ;  /* 0x0000000005197223 */ /* 0x000fc80000000118 */
[----:B------:R-:W-:Y:S01]  /*0440*/  FFMA R25, R9, R25, R0 ;  /* 0x0000001909197223 */ /* 0x000fe20000000000 */
[----:B0-----:R-:W-:Y:S06]  /*0450*/  @!P0 BRA `(.L_x_2) ;  /* 0x0000000000148947 */ /* 0x001fec0003800000 */
[----:B------:R-:W-:Y:S01]  /*0460*/  MOV R3, R5 ;  /* 0x0000000500037202 */ /* 0x000fe20000000f00 */
[----:B------:R-:W-:Y:S01]  /*0470*/  IMAD.MOV.U32 R0, RZ, RZ, R24 ;  /* 0x000000ffff007224 */ /* 0x000fe200078e0018 */
[----:B------:R-:W-:-:S07]  /*0480*/  MOV R10, 0x4a0 ;  /* 0x000004a0000a7802 */ /* 0x000fce0000000f00 */
[----:B------:R-:W-:Y:S05]  /*0490*/  CALL.REL.NOINC `($__internal_4_$__cuda_sm3x_div_rn_noftz_f32_slowpath) ;  /* 0x0000005000087944 */ /* 0x000fea0003c00000 */
[----:B------:R-:W-:-:S07]  /*04a0*/  IMAD.MOV.U32 R25, RZ, RZ, R8 ;  /* 0x000000ffff197224 */ /* 0x000fce00078e0008 */
.L_x_2:
[----:B------:R-:W-:Y:S02]  /*04b0*/  HFMA2 R22, -RZ, RZ, 1.44921875, -19.203125 ;  /* 0x3dcccccdff167431 */ /* 0x000fe400000001ff */
[----:B------:R-:W-:Y:S01]  /*04c0*/  IMAD.MOV.U32 R19, RZ, RZ, RZ ;  /* 0x000000ffff137224 */ /* 0x000fe200078e00ff */
[----:B------:R-:W-:Y:S01]  /*04d0*/  MOV R23, RZ ;  /* 0x000000ff00177202 */ /* 0x000fe20000000f00 */
[----:B------:R-:W-:-:S07]  /*04e0*/  IMAD.MOV.U32 R2, RZ, RZ, RZ ;  /* 0x000000ffff027224 */ /* 0x000fce00078e00ff */
.L_x_31:
[----:B------:R-:W0:Y:S01]  /*04f0*/  MUFU.RCP R3, R24 ;  /* 0x0000001800037308 */ /* 0x000e220000001000 */
[----:B------:R-:W-:Y:S01]  /*0500*/  FMUL R0, R27, R22 ;  /* 0x000000161b007220 */ /* 0x000fe20000400000 */
[----:B------:R-:W-:Y:S06]  /*0510*/  BSSY.RECONVERGENT B0, `(.L_x_3) ;  /* 0x000000c000007945 */ /* 0x000fec0003800200 */
[----:B------:R-:W1:Y:S01]  /*0520*/  FCHK P0, R0, R24 ;  /* 0x0000001800007302 */ /* 0x000e620000000000 */
[----:B0-----:R-:W-:-:S04]  /*0530*/  FFMA R4, -R24, R3, 1 ;  /* 0x3f80000018047423 */ /* 0x001fc80000000103 */
[----:B------:R-:W-:-:S04]  /*0540*/  FFMA R3, R3, R4, R3 ;  /* 0x0000000403037223 */ /* 0x000fc80000000003 */
[----:B------:R-:W-:-:S04]  /*0550*/  FFMA R14, R0, R3, RZ ;  /* 0x00000003000e7223 */ /* 0x000fc800000000ff */
[----:B------:R-:W-:-:S04]  /*0560*/  FFMA R4, -R24, R14, R0 ;  /* 0x0000000e18047223 */ /* 0x000fc80000000100 */
[----:B------:R-:W-:Y:S01]  /*0570*/  FFMA R14, R3, R4, R14 ;  /* 0x00000004030e7223 */ /* 0x000fe2000000000e */
[----:B-1----:R-:W-:Y:S06]  /*0580*/  @!P0 BRA `(.L_x_4) ;  /* 0x0000000000108947 */ /* 0x002fec0003800000 */
[----:B------:R-:W-:Y:S01]  /*0590*/  IMAD.MOV.U32 R3, RZ, RZ, R24 ;  /* 0x000000ffff037224 */ /* 0x000fe200078e0018 */
[----:B------:R-:W-:-:S07]  /*05a0*/  MOV R10, 0x5c0 ;  /* 0x000005c0000a7802 */ /* 0x000fce0000000f00 */
[----:B------:R-:W-:Y:S05]  /*05b0*/  CALL.REL.NOINC `($__internal_4_$__cuda_sm3x_div_rn_noftz_f32_slowpath) ;  /* 0x0000004c00c07944 */ /* 0x000fea0003c00000 */
[----:B------:R-:W-:-:S07]  /*05c0*/  IMAD.MOV.U32 R14, RZ, RZ, R8 ;  /* 0x000000ffff0e7224 */ /* 0x000fce00078e0008 */
.L_x_4:
[----:B------:R-:W-:Y:S05]  /*05d0*/  BSYNC.RECONVERGENT B0 ;  /* 0x0000000000007941 */ /* 0x000fea0003800200 */
.L_x_3:
[----:B------:R-:W-:Y:S01]  /*05e0*/  FSETP.GEU.AND P0, PT, R14, 64, PT ;  /* 0x428000000e00780b */ /* 0x000fe20003f0e000 */
[----:B------:R-:W-:-:S12]  /*05f0*/  BSSY.RECONVERGENT B0, `(.L_x_5) ;  /* 0x0000238000007945 */ /* 0x000fd80003800200 */
[----:B------:R-:W-:Y:S05]  /*0600*/  @P0 BRA `(.L_x_6) ;  /* 0x0000000000b00947 */ /* 0x000fea0003800000 */
[----:B------:R0:W5:Y:S04]  /*0610*/  LDL.64 R10, [R1] ;  /* 0x00000000010a7983 */ /* 0x0001680000100a00 */
[----:B------:R0:W5:Y:S04]  /*0620*/  LDL.64 R6, [R1+0x8] ;  /* 0x0000080001067983 */ /* 0x0001680000100a00 */
[----:B------:R0:W5:Y:S01]  /*0630*/  LDL.64 R4, [R1+0x10] ;  /* 0x0000100001047983 */ /* 0x0001620000100a00 */
[----:B------:R-:W-:Y:S02]  /*0640*/  HFMA2 R3, -RZ, RZ, 0.96630859375, -0.0022525787353515625 ;  /* 0x3bbb989dff037431 */ /* 0x000fe400000001ff */
[----:B------:R-:W-:Y:S01]  /*0650*/  IMAD.MOV.U32 R9, RZ, RZ, 0x437c0000 ;  /* 0x437c0000ff097424 */ /* 0x000fe200078e00ff */
[----:B------:R-:W-:Y:S01]  /*0660*/  BSSY.RECONVERGENT B1, `(.L_x_7) ;  /* 0x0000020000017945 */ /* 0x000fe20003800200 */
[----:B------:R-:W-:Y:S01]  /*0670*/  MOV R8, RZ ;  /* 0x000000ff00087202 */ /* 0x000fe20000000f00 */
[----:B------:R-:W-:-:S04]  /*0680*/  FFMA.SAT R0, R14, R3, 0.5 ;  /* 0x3f0000000e007423 */ /* 0x000fc80000002003 */
[----:B------:R-:W-:-:S04]  /*0690*/  FFMA.RM R0, R0, R9, 12582913 ;  /* 0x4b40000100007423 */ /* 0x000fc80000004009 */
[C---:B------:R-:W-:Y:S01]  /*06a0*/  FADD R3, R0.reuse, -12583039 ;  /* 0xcb40007f00037421 */ /* 0x040fe20000000000 */
[----:B------:R-:W-:-:S03]  /*06b0*/  IMAD.SHL.U32 R0, R0, 0x800000, RZ ;  /* 0x0080000000007824 */ /* 0x000fc600078e00ff */
[----:B------:R-:W-:-:S04]  /*06c0*/  FFMA R3, R14, 1.4426950216293334961, -R3 ;  /* 0x3fb8aa3b0e037823 */ /* 0x000fc80000000803 */
[----:B------:R-:W-:-:S06]  /*06d0*/  FFMA R3, R14, 1.925963033500011079e-08, R3 ;  /* 0x32a570600e037823 */ /* 0x000fcc0000000003 */
[----:B------:R-:W1:Y:S02]  /*06e0*/  MUFU.EX2 R3, R3 ;  /* 0x0000000300037308 */ /* 0x000e640000000800 */
[----:B01----:R-:W-:-:S07]  /*06f0*/  FMUL R0, R0, R3 ;  /* 0x0000000300007220 */ /* 0x003fce0000400000 */
.L_x_8:
[----:B-----5:R-:W-:Y:S01]  /*0700*/  SHF.R.U32.HI R12, RZ, 0x2, R11 ;  /* 0x00000002ff0c7819 */ /* 0x020fe2000001160b */
[----:B------:R-:W-:Y:S01]  /*0710*/  IMAD.SHL.U32 R3, R5, 0x10, RZ ;  /* 0x0000001005037824 */ /* 0x000fe200078e00ff */
[----:B------:R-:W-:Y:S02]  /*0720*/  IADD3 R10, PT, PT, R10, 0x587c5, RZ ;  /* 0x000587c50a0a7810 */ /* 0x000fe40007ffe0ff */
[----:B------:R-:W-:-:S05]  /*0730*/  LOP3.LUT R12, R12, R11, RZ, 0x3c, !PT ;  /* 0x0000000b0c0c7212 */ /* 0x000fca00078e3cff */
[----:B------:R-:W-:-:S05]  /*0740*/  IMAD.SHL.U32 R9, R12, 0x2, RZ ;  /* 0x000000020c097824 */ /* 0x000fca00078e00ff */
[----:B------:R-:W-:-:S04]  /*0750*/  LOP3.LUT R12, R12, R9, R3, 0x96, !PT ;  /* 0x000000090c0c7212 */ /* 0x000fc800078e9603 */
[----:B------:R-:W-:Y:S01]  /*0760*/  LOP3.LUT R3, R12, R5, RZ, 0x3c, !PT ;  /* 0x000000050c037212 */ /* 0x000fe200078e3cff */
[----:B------:R-:W-:-:S04]  /*0770*/  IMAD.MOV.U32 R12, RZ, RZ, 0x2f800000 ;  /* 0x2f800000ff0c7424 */ /* 0x000fc800078e00ff */
[----:B------:R-:W-:-:S05]  /*0780*/  IMAD.IADD R9, R3, 0x1, R10 ;  /* 0x0000000103097824 */ /* 0x000fca00078e020a */
[----:B------:R-:W-:-:S05]  /*0790*/  I2FP.F32.U32 R9, R9 ;  /* 0x0000000900097245 */ /* 0x000fca0000201000 */
[----:B------:R-:W-:Y:S01]  /*07a0*/  FFMA R9, R9, R12, 1.1641532182693481445e-10 ;  /* 0x2f00000009097423 */ /* 0x000fe2000000000c */
[----:B------:R-:W-:Y:S01]  /*07b0*/  MOV R12, R8 ;  /* 0x00000008000c7202 */ /* 0x000fe20000000f00 */
[----:B------:R-:W-:Y:S02]  /*07c0*/  VIADD R8, R8, 0x1 ;  /* 0x0000000108087836 */ /* 0x000fe40000000000 */
[----:B------:R-:W-:Y:S01]  /*07d0*/  FMUL R0, R9, R0 ;  /* 0x0000000009007220 */ /* 0x000fe20000400000 */
[----:B------:R-:W-:Y:S01]  /*07e0*/  IMAD.MOV.U32 R9, RZ, RZ, R6 ;  /* 0x000000ffff097224 */ /* 0x000fe200078e0006 */
[----:B------:R-:W-:Y:S01]  /*07f0*/  MOV R6, R7 ;  /* 0x0000000700067202 */ /* 0x000fe20000000f00 */
[----:B------:R-:W-:Y:S01]  /*0800*/  IMAD.MOV.U32 R7, RZ, RZ, R4 ;  /* 0x000000ffff077224 */ /* 0x000fe200078e0004 */
[----:B------:R-:W-:Y:S01]  /*0810*/  MOV R4, R5 ;  /* 0x0000000500047202 */ /* 0x000fe20000000f00 */
[----:B------:R-:W-:Y:S01]  /*0820*/  IMAD.MOV.U32 R11, RZ, RZ, R9 ;  /* 0x000000ffff0b7224 */ /* 0x000fe200078e0009 */
[----:B------:R-:W-:Y:S01]  /*0830*/  FSETP.GT.AND P0, PT, R0, 1, PT ;  /* 0x3f8000000000780b */ /* 0x000fe20003f04000 */
[----:B------:R-:W-:-:S12]  /*0840*/  IMAD.MOV.U32 R5, RZ, RZ, R3 ;  /* 0x000000ffff057224 */ /* 0x000fd800078e0003 */
[----:B------:R-:W-:Y:S05]  /*0850*/  @P0 BRA `(.L_x_8) ;  /* 0xfffffffc00a80947 */ /* 0x000fea000383ffff */
[----:B------:R-:W-:Y:S05]  /*0860*/  BSYNC.RECONVERGENT B1 ;  /* 0x0000000000017941 */ /* 0x000fea0003800200 */
.L_x_7:
[----:B------:R-:W-:Y:S01]  /*0870*/  IMAD.MOV.U32 R8, RZ, RZ, R10 ;  /* 0x000000ffff087224 */ /* 0x000fe200078e000a */
[----:B------:R0:W-:Y:S01]  /*0880*/  STL.64 [R1+0x8], R6 ;  /* 0x0000080601007387 */ /* 0x0001e20000100a00 */
[----:B------:R-:W-:-:S03]  /*0890*/  MOV R0, R12 ;  /* 0x0000000c00007202 */ /* 0x000fc60000000f00 */
[----:B------:R0:W-:Y:S04]  /*08a0*/  STL.64 [R1+0x10], R4 ;  /* 0x0000100401007387 */ /* 0x0001e80000100a00 */
[----:B------:R0:W-:Y:S01]  /*08b0*/  STL.64 [R1], R8 ;  /* 0x0000000801007387 */ /* 0x0001e20000100a00 */
[----:B------:R-:W-:Y:S05]  /*08c0*/  BRA `(.L_x_9) ;  /* 0x0000002000287947 */ /* 0x000fea0003800000 */
.L_x_6:
[----:B------:R-:W-:-:S13]  /*08d0*/  FSETP.GT.AND P0, PT, R14, 4000, PT ;  /* 0x457a00000e00780b */ /* 0x000fda0003f04000 */
[----:B------:R-:W-:Y:S05]  /*08e0*/  @!P0 BRA `(.L_x_10) ;  /* 0x0000001000608947 */ /* 0x000fea0003800000 */
[----:B------:R-:W2:Y:S01]  /*08f0*/  LDL R0, [R1+0x1c] ;  /* 0x00001c0001007983 */ /* 0x000ea20000100800 */
[----:B------:R-:W-:Y:S01]  /*0900*/  BSSY.RECONVERGENT B1, `(.L_x_11) ;  /* 0x00000f3000017945 */ /* 0x000fe20003800200 */
[----:B--2---:R-:W-:-:S13]  /*0910*/  ISETP.NE.AND P0, PT, R0, 0x1, PT ;  /* 0x000000010000780c */ /* 0x004fda0003f05270 */
[----:B------:R-:W-:Y:S05]  /*0920*/  @!P0 BRA `(.L_x_12) ;  /* 0x0000000c00b88947 */ /* 0x000fea0003800000 */
[----:B------:R-:W2:Y:S04]  /*0930*/  LDL.64 R10, [R1] ;  /* 0x00000000010a7983 */ /* 0x000ea80000100a00 */
[----:B------:R-:W3:Y:S04]  /*0940*/  LDL.64 R4, [R1+0x10] ;  /* 0x0000100001047983 */ /* 0x000ee80000100a00 */
[----:B------:R-:W4:Y:S01]  /*0950*/  LDL.64 R8, [R1+0x8] ;  /* 0x0000080001087983 */ /* 0x000f220000100a00 */
[----:B------:R-:W-:Y:S02]  /*0960*/  HFMA2 R20, -RZ, RZ, 0, 0 ;  /* 0x00000000ff147431 */ /* 0x000fe400000001ff */
[----:B------:R-:W-:Y:S01]  /*0970*/  IMAD.MOV.U32 R21, RZ, RZ, 0x3ca00000 ;  /* 0x3ca00000ff157424 */ /* 0x000fe200078e00ff */
[----:B------:R-:W-:Y:S01]  /*0980*/  BSSY.RECONVERGENT B2, `(.L_x_13) ;  /* 0x000007e000027945 */ /* 0x000fe20003800200 */
[----:B--2---:R-:W-:-:S04]  /*0990*/  SHF.R.U32.HI R0, RZ, 0x2, R11 ;  /* 0x00000002ff007819 */ /* 0x004fc8000001160b */
[----:B------:R-:W-:Y:S01]  /*09a0*/  LOP3.LUT R0, R0, R11, RZ, 0x3c, !PT ;  /* 0x0000000b00007212 */ /* 0x000fe200078e3cff */
[----:B---3--:R-:W-:Y:S01]  /*09b0*/  IMAD.SHL.U32 R3, R5, 0x10, RZ ;  /* 0x0000001005037824 */ /* 0x008fe200078e00ff */
[----:B----4-:R-:W-:-:S03]  /*09c0*/  SHF.R.U32.HI R7, RZ, 0x2, R8 ;  /* 0x00000002ff077819 */ /* 0x010fc60000011608 */
[----:B------:R-:W-:Y:S01]  /*09d0*/  IMAD.SHL.U32 R6, R0, 0x2, RZ ;  /* 0x0000000200067824 */ /* 0x000fe200078e00ff */
[----:B------:R-:W-:-:S04]  /*09e0*/  LOP3.LUT R7, R7, R8, RZ, 0x3c, !PT ;  /* 0x0000000807077212 */ /* 0x000fc800078e3cff */
[----:B------:R-:W-:Y:S02]  /*09f0*/  LOP3.LUT R6, R0, R6, R3, 0x96, !PT ;  /* 0x0000000600067212 */ /* 0x000fe400078e9603 */
[----:B------:R-:W-:Y:S02]  /*0a00*/  SHF.L.U32 R3, R7, 0x1, RZ ;  /* 0x0000000107037819 */ /* 0x000fe400000006ff */
[----:B------:R-:W-:-:S05]  /*0a10*/  LOP3.LUT R6, R6, R5, RZ, 0x3c, !PT ;  /* 0x0000000506067212 */ /* 0x000fca00078e3cff */
[----:B------:R-:W-:-:S05]  /*0a20*/  IMAD.SHL.U32 R0, R6, 0x10, RZ ;  /* 0x0000001006007824 */ /* 0x000fca00078e00ff */
[----:B------:R-:W-:Y:S02]  /*0a30*/  LOP3.LUT R7, R7, R3, R0, 0x96, !PT ;  /* 0x0000000307077212 */ /* 0x000fe400078e9600 */
[C---:B------:R-:W-:Y:S02]  /*0a40*/  IADD3 R3, PT, PT, R10.reuse, 0x587c5, R6 ;  /* 0x000587c50a037810 */ /* 0x040fe40007ffe006 */
[----:B------:R-:W-:Y:S02]  /*0a50*/  LOP3.LUT R7, R7, R6, RZ, 0x3c, !PT ;  /* 0x0000000607077212 */ /* 0x000fe400078e3cff */
[----:B------:R-:W-:Y:S02]  /*0a60*/  SHF.R.U32.HI R0, RZ, 0x2, R9 ;  /* 0x00000002ff007819 */ /* 0x000fe40000011609 */
[----:B------:R-:W-:Y:S01]  /*0a70*/  IADD3 R12, PT, PT, R10, 0xb0f8a, R7 ;  /* 0x000b0f8a0a0c7810 */ /* 0x000fe20007ffe007 */
[----:B------:R-:W-:Y:S01]  /*0a80*/  STL.64 [R1+0x8], R6 ;  /* 0x0000080601007387 */ /* 0x000fe20000100a00 */
[----:B------:R-:W-:-:S02]  /*0a90*/  LOP3.LUT R0, R0, R9, RZ, 0x3c, !PT ;  /* 0x0000000900007212 */ /* 0x000fc400078e3cff */
[----:B------:R-:W-:Y:S01]  /*0aa0*/  SHF.R.U32.HI R9, RZ, 0x2, R4 ;  /* 0x00000002ff097819 */ /* 0x000fe20000011604 */
[----:B------:R-:W-:Y:S01]  /*0ab0*/  IMAD.WIDE.U32 R12, R12, 0x200000, RZ ;  /* 0x002000000c0c7825 */ /* 0x000fe200078e00ff */
[----:B------:R-:W-:Y:S02]  /*0ac0*/  SHF.L.U32 R8, R0, 0x1, RZ ;  /* 0x0000000100087819 */ /* 0x000fe400000006ff */
[----:B------:R-:W-:Y:S02]  /*0ad0*/  LOP3.LUT R9, R9, R4, RZ, 0x3c, !PT ;  /* 0x0000000409097212 */ /* 0x000fe400078e3cff */
[----:B------:R-:W-:Y:S01]  /*0ae0*/  LOP3.LUT R12, R12, R3, RZ, 0x3c, !PT ;  /* 0x000000030c0c7212 */ /* 0x000fe200078e3cff */
[----:B------:R-:W-:Y:S01]  /*0af0*/  IMAD.SHL.U32 R3, R7, 0x10, RZ ;  /* 0x0000001007037824 */ /* 0x000fe200078e00ff */
[----:B------:R-:W-:-:S04]  /*0b00*/  IADD3 R4, PT, PT, R10, 0x161f14, RZ ;  /* 0x00161f140a047810 */ /* 0x000fc80007ffe0ff */
[----:B------:R-:W0:Y:S01]  /*0b10*/  I2F.F64.U64 R12, R12 ;  /* 0x0000000c000c7312 */ /* 0x000e220000301800 */
[----:B------:R-:W-:Y:S01]  /*0b20*/  LOP3.LUT R8, R0, R8, R3, 0x96, !PT ;  /* 0x0000000800087212 */ /* 0x000fe200078e9603 */
[----:B------:R1:W-:Y:S01]  /*0b30*/  STL.64 [R1], R4 ;  /* 0x0000000401007387 */ /* 0x0003e20000100a00 */
[----:B------:R-:W-:Y:S02]  /*0b40*/  SHF.L.U32 R3, R9, 0x1, RZ ;  /* 0x0000000109037819 */ /* 0x000fe400000006ff */
[----:B------:R-:W-:-:S04]  /*0b50*/  LOP3.LUT R8, R8, R7, RZ, 0x3c, !PT ;  /* 0x0000000708087212 */ /* 0x000fc800078e3cff */
[----:B------:R-:W-:Y:S01]  /*0b60*/  IADD3 R11, PT, PT, R10, 0x10974f, R8 ;  /* 0x0010974f0a0b7810 */ /* 0x000fe20007ffe008 */
[----:B------:R-:W-:Y:S01]  /*0b70*/  IMAD.SHL.U32 R0, R8, 0x10, RZ ;  /* 0x0000001008007824 */ /* 0x000fe200078e00ff */
[----:B0-----:R-:W-:-:S04]  /*0b80*/  DFMA R28, R12, R20, 5.5511151231257827021e-17 ;  /* 0x3c9000000c1c742b */ /* 0x001fc80000000014 */
[----:B------:R-:W-:-:S04]  /*0b90*/  LOP3.LUT R9, R9, R3, R0, 0x96, !PT ;  /* 0x0000000309097212 */ /* 0x000fc800078e9600 */
[----:B------:R-:W-:Y:S02]  /*0ba0*/  LOP3.LUT R9, R9, R8, RZ, 0x3c, !PT ;  /* 0x0000000809097212 */ /* 0x000fe400078e3cff */
[----:B------:R-:W-:Y:S01]  /*0bb0*/  ISETP.GT.AND P0, PT, R29, 0xfffff, PT ;  /* 0x000fffff1d00780c */ /* 0x000fe20003f04270 */
[--C-:B------:R-:W-:Y:S01]  /*0bc0*/  IMAD.MOV.U32 R31, RZ, RZ, R29.reuse ;  /* 0x000000ffff1f7224 */ /* 0x100fe200078e001d */
[-C--:B------:R-:W-:Y:S01]  /*0bd0*/  MOV R30, R28.reuse ;  /* 0x0000001c001e7202 */ /* 0x080fe20000000f00 */
[----:B------:R-:W-:Y:S01]  /*0be0*/  IMAD.IADD R12, R9, 0x1, R4 ;  /* 0x00000001090c7824 */ /* 0x000fe200078e0204 */
[----:B------:R0:W-:Y:S01]  /*0bf0*/  STL.64 [R1+0x10], R8 ;  /* 0x0000100801007387 */ /* 0x0001e20000100a00 */
[----:B------:R-:W-:Y:S01]  /*0c00*/  IMAD.MOV.U32 R3, RZ, RZ, R29 ;  /* 0x000000ffff037224 */ /* 0x000fe200078e001d */
[----:B------:R-:W-:Y:S01]  /*0c10*/  MOV R0, R28 ;  /* 0x0000001c00007202 */ /* 0x000fe20000000f00 */
[----:B------:R-:W-:-:S03]  /*0c20*/  IMAD.WIDE.U32 R12, R12, 0x200000, RZ ;  /* 0x002000000c0c7825 */ /* 0x000fc600078e00ff */
[----:B------:R-:W-:-:S03]  /*0c30*/  LOP3.LUT R10, R12, R11, RZ, 0x3c, !PT ;  /* 0x0000000b0c0a7212 */ /* 0x000fc600078e3cff */
[----:B------:R-:W-:Y:S01]  /*0c40*/  @!P0 DMUL R30, R30, 1.80143985094819840000e+16 ;  /* 0x435000001e1e8828 */ /* 0x000fe20000000000 */
[----:B------:R-:W-:-:S06]  /*0c50*/  MOV R11, R13 ;  /* 0x0000000d000b7202 */ /* 0x000fcc0000000f00 */
[----:B------:R-:W1:Y:S03]  /*0c60*/  I2F.F64.U64 R10, R10 ;  /* 0x0000000a000a7312 */ /* 0x000e660000301800 */
[----:B------:R-:W-:Y:S01]  /*0c70*/  @!P0 MOV R3, R31 ;  /* 0x0000001f00038202 */ /* 0x000fe20000000f00 */
[----:B------:R-:W-:-:S04]  /*0c80*/  @!P0 IMAD.MOV.U32 R0, RZ, RZ, R30 ;  /* 0x000000ffff008224 */ /* 0x000fc800078e001e */
[----:B------:R-:W-:-:S05]  /*0c90*/  VIADD R12, R3, 0xffffffff ;  /* 0xffffffff030c7836 */ /* 0x000fca0000000000 */
[----:B------:R-:W-:Y:S01]  /*0ca0*/  ISETP.GT.U32.AND P1, PT, R12, 0x7feffffe, PT ;  /* 0x7feffffe0c00780c */ /* 0x000fe20003f24070 */
[----:B------:R-:W-:Y:S01]  /*0cb0*/  IMAD.MOV.U32 R12, RZ, RZ, -0x3ff ;  /* 0xfffffc01ff0c7424 */ /* 0x000fe200078e00ff */
[----:B-1----:R-:W-:Y:S01]  /*0cc0*/  DFMA R4, R10, 2.2204460492503130808e-16, R20 ;  /* 0x3cb000000a04782b */ /* 0x002fe20000000014 */
[----:B------:R-:W-:-:S10]  /*0cd0*/  @!P0 MOV R12, 0xfffffbcb ;  /* 0xfffffbcb000c8802 */ /* 0x000fd40000000f00 */
[----:B0-----:R-:W-:Y:S05]  /*0ce0*/  @P1 BRA `(.L_x_14) ;  /* 0x0000000400041947 */ /* 0x001fea0003800000 */
[----:B------:R-:W-:Y:S01]  /*0cf0*/  LOP3.LUT R6, R3, 0xfffff, RZ, 0xc0, !PT ;  /* 0x000fffff03067812 */ /* 0x000fe200078ec0ff */
[----:B------:R-:W-:Y:S01]  /*0d00*/  IMAD.MOV.U32 R8, RZ, RZ, RZ ;  /* 0x000000ffff087224 */ /* 0x000fe200078e00ff */
[----:B------:R-:W-:Y:S01]  /*0d10*/  MOV R30, 0x8b7a8b04 ;  /* 0x8b7a8b04001e7802 */ /* 0x000fe20000000f00 */
[----:B------:R-:W-:Y:S01]  /*0d20*/  IMAD.MOV.U32 R31, RZ, RZ, 0x3ed0ee25 ;  /* 0x3ed0ee25ff1f7424 */ /* 0x000fe200078e00ff */
[----:B------:R-:W-:Y:S01]  /*0d30*/  LOP3.LUT R7, R6, 0x3ff00000, RZ, 0xfc, !PT ;  /* 0x3ff0000006077812 */ /* 0x000fe200078efcff */
[----:B------:R-:W-:Y:S01]  /*0d40*/  UMOV UR4, 0x3ae80f1e ;  /* 0x3ae80f1e00047882 */ /* 0x000fe20000000000 */
[----:B------:R-:W-:Y:S01]  /*0d50*/  MOV R6, R0 ;  /* 0x0000000000067202 */ /* 0x000fe20000000f00 */
[----:B------:R-:W-:Y:S01]  /*0d60*/  UMOV UR5, 0x3eb1380b ;  /* 0x3eb1380b00057882 */ /* 0x000fe20000000000 */
[----:B------:R-:W-:Y:S01]  /*0d70*/  ISETP.GE.U32.AND P0, PT, R7, 0x3ff6a09f, PT ;  /* 0x3ff6a09f0700780c */ /* 0x000fe20003f06070 */
[----:B------:R-:W-:Y:S01]  /*0d80*/  UMOV UR6, 0x80000000 ;  /* 0x8000000000067882 */ /* 0x000fe20000000000 */
[----:B------:R-:W-:Y:S01]  /*0d90*/  LEA.HI R3, R3, R12, RZ, 0xc ;  /* 0x0000000c03037211 */ /* 0x000fe200078f60ff */
[----:B------:R-:W-:-:S10]  /*0da0*/  UMOV UR7, 0x43300000 ;  /* 0x4330000000077882 */ /* 0x000fd40000000000 */
[----:B------:R-:W-:Y:S01]  /*0db0*/  @P0 VIADD R9, R7, 0xfff00000 ;  /* 0xfff0000007090836 */ /* 0x000fe20000000000 */
[----:B------:R-:W-:-:S04]  /*0dc0*/  @P0 IADD3 R3, PT, PT, R3, 0x1, RZ ;  /* 0x0000000103030810 */ /* 0x000fc80007ffe0ff */
[----:B------:R-:W-:-:S06]  /*0dd0*/  @P0 MOV R7, R9 ;  /* 0x0000000900070202 */ /* 0x000fcc0000000f00 */
[C---:B------:R-:W-:Y:S02]  /*0de0*/  DADD R28, R6.reuse, 1 ;  /* 0x3ff00000061c7429 */ /* 0x040fe40000000000 */
[----:B------:R-:W-:-:S04]  /*0df0*/  DADD R20, R6, -1 ;  /* 0xbff0000006147429 */ /* 0x000fc80000000000 */
[----:B------:R-:W0:Y:S02]  /*0e00*/  MUFU.RCP64H R9, R29 ;  /* 0x0000001d00097308 */ /* 0x000e240000001800 */
[----:B0-----:R-:W-:-:S08]  /*0e10*/  DFMA R10, -R28, R8, 1 ;  /* 0x3ff000001c0a742b */ /* 0x001fd00000000108 */
[----:B------:R-:W-:-:S08]  /*0e20*/  DFMA R10, R10, R10, R10 ;  /* 0x0000000a0a0a722b */ /* 0x000fd0000000000a */
[----:B------:R-:W-:-:S08]  /*0e30*/  DFMA R8, R8, R10, R8 ;  /* 0x0000000a0808722b */ /* 0x000fd00000000008 */
[----:B------:R-:W-:-:S08]  /*0e40*/  DMUL R6, R20, R8 ;  /* 0x0000000814067228 */ /* 0x000fd00000000000 */
[----:B------:R-:W-:-:S08]  /*0e50*/  DFMA R6, R20, R8, R6 ;  /* 0x000000081406722b */ /* 0x000fd00000000006 */
[----:B------:R-:W-:Y:S02]  /*0e60*/  DMUL R10, R6, R6 ;  /* 0x00000006060a7228 */ /* 0x000fe40000000000 */
[----:B------:R-:W-:-:S06]  /*0e70*/  DADD R12, R20, -R6 ;  /* 0x00000000140c7229 */ /* 0x000fcc0000000806 */
[----:B------:R-:W-:Y:S01]  /*0e80*/  DFMA R28, R10, UR4, R30 ;  /* 0x000000040a1c7c2b */ /* 0x000fe2000800001e */
[----:B------:R-:W-:Y:S01]  /*0e90*/  UMOV UR4, 0x9f02676f ;  /* 0x9f02676f00047882 */ /* 0x000fe20000000000 */
[----:B------:R-:W-:Y:S01]  /*0ea0*/  UMOV UR5, 0x3ef3b266 ;  /* 0x3ef3b26600057882 */ /* 0x000fe20000000000 */
[----:B------:R-:W-:Y:S01]  /*0eb0*/  LOP3.LUT R30, R3, 0x80000000, RZ, 0x3c, !PT ;  /* 0x80000000031e7812 */ /* 0x000fe200078e3cff */
[----:B------:R-:W-:Y:S01]  /*0ec0*/  IMAD.MOV.U32 R31, RZ, RZ, 0x43300000 ;  /* 0x43300000ff1f7424 */ /* 0x000fe200078e00ff */
[----:B------:R-:W-:-:S03]  /*0ed0*/  DADD R12, R12, R12 ;  /* 0x000000000c0c7229 */ /* 0x000fc6000000000c */
[----:B------:R-:W-:Y:S01]  /*0ee0*/  DFMA R28, R10, R28, UR4 ;  /* 0x000000040a1c7e2b */ /* 0x000fe2000800001c */
[----:B------:R-:W-:Y:S01]  /*0ef0*/  UMOV UR4, 0xa9ab0956 ;  /* 0xa9ab095600047882 */ /* 0x000fe20000000000 */
[----:B------:R-:W-:Y:S01]  /*0f00*/  UMOV UR5, 0x3f1745cb ;  /* 0x3f1745cb00057882 */ /* 0x000fe20000000000 */
[----:B------:R-:W-:Y:S01]  /*0f10*/  DADD R30, R30, -UR6 ;  /* 0x800000061e1e7e29 */ /* 0x000fe20008000000 */
[----:B------:R-:W-:Y:S01]  /*0f20*/  UMOV UR6, 0xfefa39ef ;  /* 0xfefa39ef00067882 */ /* 0x000fe20000000000 */
[----:B------:R-:W-:Y:S01]  /*0f30*/  UMOV UR7, 0x3fe62e42 ;  /* 0x3fe62e4200077882 */ /* 0x000fe20000000000 */
[----:B------:R-:W-:Y:S02]  /*0f40*/  DFMA R12, R20, -R6, R12 ;  /* 0x80000006140c722b */ /* 0x000fe4000000000c */
[----:B------:R-:W-:Y:S01]  /*0f50*/  DFMA R28, R10, R28, UR4 ;  /* 0x000000040a1c7e2b */ /* 0x000fe2000800001c */
[----:B------:R-:W-:Y:S01]  /*0f60*/  UMOV UR4, 0x2d1b5154 ;  /* 0x2d1b515400047882 */ /* 0x000fe20000000000 */
[----:B------:R-:W-:Y:S01]  /*0f70*/  UMOV UR5, 0x3f3c71c7 ;  /* 0x3f3c71c700057882 */ /* 0x000fe20000000000 */
[----:B------:R-:W-:-:S03]  /*0f80*/  DFMA R20, R30, UR6, R6 ;  /* 0x000000061e147c2b */ /* 0x000fc60008000006 */
[----:B------:R-:W-:Y:S02]  /*0f90*/  DMUL R12, R8, R12 ;  /* 0x0000000c080c7228 */ /* 0x000fe40000000000 */
[----:B------:R-:W-:Y:S01]  /*0fa0*/  DFMA R28, R10, R28, UR4 ;  /* 0x000000040a1c7e2b */ /* 0x000fe2000800001c */
[----:B------:R-:W-:Y:S01]  /*0fb0*/  UMOV UR4, 0x923be72d ;  /* 0x923be72d00047882 */ /* 0x000fe20000000000 */
[----:B------:R-:W-:-:S06]  /*0fc0*/  UMOV UR5, 0x3f624924 ;  /* 0x3f62492400057882 */ /* 0x000fcc0000000000 */
        /* <DEDUP_REMOVED lines=8> */
[----:B------:R-:W-:Y:S02]  /*1050*/  UMOV UR5, 0x3fe62e42 ;  /* 0x3fe62e4200057882 */ /* 0x000fe40000000000 */
[----:B------:R-:W-:Y:S01]  /*1060*/  DFMA R32, R30, -UR4, R20 ;  /* 0x800000041e207c2b */ /* 0x000fe20008000014 */
[----:B------:R-:W-:Y:S01]  /*1070*/  UMOV UR4, 0x3b39803f ;  /* 0x3b39803f00047882 */ /* 0x000fe20000000000 */
[----:B------:R-:W-:Y:S02]  /*1080*/  UMOV UR5, 0x3c7abc9e ;  /* 0x3c7abc9e00057882 */ /* 0x000fe40000000000 */
[----:B------:R-:W-:-:S04]  /*1090*/  DMUL R28, R10, R28 ;  /* 0x0000001c0a1c7228 */ /* 0x000fc80000000000 */
[----:B------:R-:W-:-:S04]  /*10a0*/  DADD R32, -R6, R32 ;  /* 0x0000000006207229 */ /* 0x000fc80000000120 */
[----:B------:R-:W-:-:S08]  /*10b0*/  DFMA R12, R6, R28, R12 ;  /* 0x0000001c060c722b */ /* 0x000fd0000000000c */
[----:B------:R-:W-:-:S08]  /*10c0*/  DADD R12, R12, -R32 ;  /* 0x000000000c0c7229 */ /* 0x000fd00000000820 */
[----:B------:R-:W-:-:S08]  /*10d0*/  DFMA R12, R30, UR4, R12 ;  /* 0x000000041e0c7c2b */ /* 0x000fd0000800000c */
[----:B------:R-:W-:Y:S01]  /*10e0*/  DADD R6, R20, R12 ;  /* 0x0000000014067229 */ /* 0x000fe2000000000c */
[----:B------:R-:W-:Y:S10]  /*10f0*/  BRA `(.L_x_15) ;  /* 0x0000000000187947 */ /* 0x000ff40003800000 */
.L_x_14:
[----:B------:R-:W-:Y:S01]  /*1100*/  MOV R6, 0x0 ;  /* 0x0000000000067802 */ /* 0x000fe20000000f00 */
[----:B------:R-:W-:Y:S01]  /*1110*/  IMAD.MOV.U32 R7, RZ, RZ, 0x7ff00000 ;  /* 0x7ff00000ff077424 */ /* 0x000fe200078e00ff */
[----:B------:R-:W-:-:S05]  /*1120*/  LOP3.LUT P0, RZ, R31, 0x7fffffff, RZ, 0xc0, !PT ;  /* 0x7fffffff1fff7812 */ /* 0x000fca000780c0ff */
[----:B------:R-:W-:-:S10]  /*1130*/  DFMA R6, R30, R6, +INF ;  /* 0x7ff000001e06742b */ /* 0x000fd40000000006 */
[----:B------:R-:W-:Y:S02]  /*1140*/  FSEL R6, R6, RZ, P0 ;  /* 0x000000ff06067208 */ /* 0x000fe40000000000 */
[----:B------:R-:W-:-:S07]  /*1150*/  FSEL R7, R7, -QNAN , P0 ;  /* 0xfff0000007077808 */ /* 0x000fce0000000000 */
.L_x_15:
[----:B------:R-:W-:Y:S05]  /*1160*/  BSYNC.RECONVERGENT B2 ;  /* 0x0000000000027941 */ /* 0x000fea0003800200 */
.L_x_13:
[----:B------:R-:W-:Y:S01]  /*1170*/  DMUL R20, RZ, R4 ;  /* 0x00000004ff147228 */ /* 0x000fe20000000000 */
[----:B------:R-:W-:Y:S01]  /*1180*/  SHF.L.U32 R0, R5, 0x1, RZ ;  /* 0x0000000105007819 */ /* 0x000fe200000006ff */
[----:B------:R-:W-:Y:S01]  /*1190*/  UMOV UR4, 0x33145c07 ;  /* 0x33145c0700047882 */ /* 0x000fe20000000000 */
[----:B------:R-:W-:Y:S01]  /*11a0*/  UMOV UR5, 0x3ca1a626 ;  /* 0x3ca1a62600057882 */ /* 0x000fe20000000000 */
[----:B------:R-:W-:Y:S01]  /*11b0*/  HFMA2 R31, -RZ, RZ, 1.587890625, -1521 ;  /* 0x3e5ae5f1ff1f7431 */ /* 0x000fe200000001ff */
[----:B------:R-:W-:Y:S01]  /*11c0*/  ISETP.GT.U32.AND P0, PT, R0, -0x79800000, PT ;  /* 0x868000000000780c */ /* 0x000fe20003f04070 */
[----:B------:R-:W-:Y:S01]  /*11d0*/  IMAD.MOV.U32 R30, RZ, RZ, 0x2cb0d246 ;  /* 0x2cb0d246ff1e7424 */ /* 0x000fe200078e00ff */
[----:B------:R-:W-:Y:S01]  /*11e0*/  MOV R29, 0x3e21eea7 ;  /* 0x3e21eea7001d7802 */ /* 0x000fe20000000f00 */
[----:B------:R-:W-:Y:S01]  /*11f0*/  IMAD.MOV.U32 R28, RZ, RZ, -0x3e107ad8 ;  /* 0xc1ef8528ff1c7424 */ /* 0x000fe200078e00ff */
[----:B------:R-:W-:Y:S01]  /*1200*/  UMOV UR6, 0xf9785eba ;  /* 0xf9785eba00067882 */ /* 0x000fe20000000000 */
[----:B------:R-:W-:Y:S01]  /*1210*/  FSEL R9, R21, R5, P0 ;  /* 0x0000000515097208 */ /* 0x000fe20000000000 */
[----:B------:R-:W-:Y:S01]  /*1220*/  UMOV UR7, 0x3de5db65 ;  /* 0x3de5db6500077882 */ /* 0x000fe20000000000 */
[----:B------:R-:W-:Y:S01]  /*1230*/  FSEL R20, R20, R4, P0 ;  /* 0x0000000414147208 */ /* 0x000fe20000000000 */
[----:B------:R-:W-:Y:S01]  /*1240*/  IMAD.MOV.U32 R35, RZ, RZ, 0x3fd80000 ;  /* 0x3fd80000ff237424 */ /* 0x000fe200078e00ff */
[----:B------:R-:W-:Y:S01]  /*1250*/  MOV R34, 0x0 ;  /* 0x0000000000227802 */ /* 0x000fe20000000f00 */
[----:B------:R-:W-:Y:S01]  /*1260*/  VIADD R21, R9, 0x100000 ;  /* 0x0010000009157836 */ /* 0x000fe20000000000 */
[----:B------:R-:W-:Y:S01]  /*1270*/  MOV R8, R20 ;  /* 0x0000001400087202 */ /* 0x000fe20000000f00 */
[----:B------:R-:W-:Y:S02]  /*1280*/  BSSY.RECONVERGENT B2, `(.L_x_16) ;  /* 0x000004c000027945 */ /* 0x000fe40003800200 */
[----:B------:R-:W0:Y:S08]  /*1290*/  FRND.F64 R4, R20 ;  /* 0x0000001400047313 */ /* 0x000e300000301800 */
[----:B------:R-:W1:Y:S01]  /*12a0*/  F2I.S64.F64 R20, R20 ;  /* 0x0000001400147311 */ /* 0x000e620000301900 */
[----:B0-----:R-:W-:-:S08]  /*12b0*/  DFMA R4, R4, -0.5, R8 ;  /* 0xbfe000000404782b */ /* 0x001fd00000000008 */
[C---:B------:R-:W-:Y:S01]  /*12c0*/  DMUL R10, R4.reuse, UR4 ;  /* 0x00000004040a7c28 */ /* 0x040fe20008000000 */
[----:B------:R-:W-:Y:S01]  /*12d0*/  UMOV UR4, 0x54442d18 ;  /* 0x54442d1800047882 */ /* 0x000fe20000000000 */
[----:B------:R-:W-:Y:S01]  /*12e0*/  UMOV UR5, 0x400921fb ;  /* 0x400921fb00057882 */ /* 0x000fe20000000000 */
[C---:B-1----:R-:W-:Y:S02]  /*12f0*/  LOP3.LUT R0, R20.reuse, 0x1, RZ, 0xc0, !PT ;  /* 0x0000000114007812 */ /* 0x042fe400078ec0ff */
[----:B------:R-:W-:Y:S02]  /*1300*/  LOP3.LUT P1, RZ, R20, 0x2, RZ, 0xc0, !PT ;  /* 0x0000000214ff7812 */ /* 0x000fe4000782c0ff */
[----:B------:R-:W-:Y:S01]  /*1310*/  ISETP.NE.U32.AND P0, PT, R0, 0x1, PT ;  /* 0x000000010000780c */ /* 0x000fe20003f05070 */
[----:B------:R-:W-:Y:S01]  /*1320*/  DFMA R10, R4, UR4, R10 ;  /* 0x00000004040a7c2b */ /* 0x000fe2000800000a */
[----:B------:R-:W-:Y:S01]  /*1330*/  UMOV UR4, 0x20fd8164 ;  /* 0x20fd816400047882 */ /* 0x000fe20000000000 */
[----:B------:R-:W-:Y:S01]  /*1340*/  UMOV UR5, 0x3da8ff83 ;  /* 0x3da8ff8300057882 */ /* 0x000fe20000000000 */
[----:B------:R-:W-:Y:S01]  /*1350*/  DMUL R4, R6, -2 ;  /* 0xc000000006047828 */ /* 0x000fe20000000000 */
[----:B------:R-:W-:-:S04]  /*1360*/  ISETP.NE.U32.AND.EX P0, PT, RZ, RZ, PT, P0 ;  /* 0x000000ffff00720c */ /* 0x000fc80003f05100 */
[----:B------:R-:W-:Y:S01]  /*1370*/  DMUL R12, R10, R10 ;  /* 0x0000000a0a0c7228 */ /* 0x000fe20000000000 */
[----:B------:R-:W0:Y:S04]  /*1380*/  MUFU.RSQ64H R7, R5 ;  /* 0x0000000500077308 */ /* 0x000e280000001c00 */
[----:B------:R-:W-:-:S03]  /*1390*/  VIADD R6, R5, 0xfcb00000 ;  /* 0xfcb0000005067836 */ /* 0x000fc60000000000 */
[C---:B------:R-:W-:Y:S01]  /*13a0*/  DFMA R30, R12.reuse, UR6, -R30 ;  /* 0x000000060c1e7c2b */ /* 0x040fe2000800081e */
[----:B------:R-:W-:Y:S01]  /*13b0*/  UMOV UR6, 0x69ace392 ;  /* 0x69ace39200067882 */ /* 0x000fe20000000000 */
[----:B------:R-:W-:Y:S01]  /*13c0*/  DFMA R28, R12, -UR4, R28 ;  /* 0x800000040c1c7c2b */ /* 0x000fe2000800001c */
[----:B------:R-:W-:Y:S01]  /*13d0*/  UMOV UR7, 0x3ec71de3 ;  /* 0x3ec71de300077882 */ /* 0x000fe20000000000 */
[----:B------:R-:W-:Y:S01]  /*13e0*/  UMOV UR4, 0x8e06e6d9 ;  /* 0x8e06e6d900047882 */ /* 0x000fe20000000000 */
[----:B------:R-:W-:-:S03]  /*13f0*/  UMOV UR5, 0x3e927e4f ;  /* 0x3e927e4f00057882 */ /* 0x000fc60000000000 */
[C---:B------:R-:W-:Y:S01]  /*1400*/  DFMA R30, R12.reuse, R30, UR6 ;  /* 0x000000060c1e7e2b */ /* 0x040fe2000800001e */
[----:B------:R-:W-:Y:S01]  /*1410*/  UMOV UR6, 0x19db62a1 ;  /* 0x19db62a100067882 */ /* 0x000fe20000000000 */
[----:B------:R-:W-:Y:S01]  /*1420*/  DFMA R28, R12, R28, -UR4 ;  /* 0x800000040c1c7e2b */ /* 0x000fe2000800001c */
[----:B------:R-:W-:Y:S01]  /*1430*/  UMOV UR7, 0x3f2a01a0 ;  /* 0x3f2a01a000077882 */ /* 0x000fe20000000000 */
[----:B------:R-:W-:Y:S01]  /*1440*/  UMOV UR4, 0x19ddbce9 ;  /* 0x19ddbce900047882 */ /* 0x000fe20000000000 */
[----:B------:R-:W-:Y:S01]  /*1450*/  UMOV UR5, 0x3efa01a0 ;  /* 0x3efa01a000057882 */ /* 0x000fe20000000000 */
[----:B0-----:R-:W-:Y:S02]  /*1460*/  DMUL R32, R6, R6 ;  /* 0x0000000606207228 */ /* 0x001fe40000000000 */
[C---:B------:R-:W-:Y:S01]  /*1470*/  DFMA R30, R12.reuse, R30, -UR6 ;  /* 0x800000060c1e7e2b */ /* 0x040fe2000800001e */
[----:B------:R-:W-:Y:S01]  /*1480*/  UMOV UR6, 0x11110818 ;  /* 0x1111081800067882 */ /* 0x000fe20000000000 */
[----:B------:R-:W-:Y:S01]  /*1490*/  DFMA R28, R12, R28, UR4 ;  /* 0x000000040c1c7e2b */ /* 0x000fe2000800001c */
[----:B------:R-:W-:Y:S01]  /*14a0*/  UMOV UR7, 0x3f811111 ;  /* 0x3f81111100077882 */ /* 0x000fe20000000000 */
[----:B------:R-:W-:Y:S01]  /*14b0*/  UMOV UR4, 0x16c15d47 ;  /* 0x16c15d4700047882 */ /* 0x000fe20000000000 */
[----:B------:R-:W-:Y:S01]  /*14c0*/  UMOV UR5, 0x3f56c16c ;  /* 0x3f56c16c00057882 */ /* 0x000fe20000000000 */
[----:B------:R-:W-:-:S02]  /*14d0*/  DFMA R32, R4, -R32, 1 ;  /* 0x3ff000000420742b */ /* 0x000fc40000000820 */
[C---:B------:R-:W-:Y:S01]  /*14e0*/  DFMA R30, R12.reuse, R30, UR6 ;  /* 0x000000060c1e7e2b */ /* 0x040fe2000800001e */
[----:B------:R-:W-:Y:S01]  /*14f0*/  UMOV UR6, 0x55555554 ;  /* 0x5555555400067882 */ /* 0x000fe20000000000 */
[----:B------:R-:W-:Y:S01]  /*1500*/  DFMA R28, R12, R28, -UR4 ;  /* 0x800000040c1c7e2b */ /* 0x000fe2000800001c */
[----:B------:R-:W-:Y:S01]  /*1510*/  UMOV UR7, 0x3fc55555 ;  /* 0x3fc5555500077882 */ /* 0x000fe20000000000 */
[----:B------:R-:W-:Y:S01]  /*1520*/  UMOV UR4, 0x55555551 ;  /* 0x5555555100047882 */ /* 0x000fe20000000000 */
[----:B------:R-:W-:Y:S01]  /*1530*/  UMOV UR5, 0x3fa55555 ;  /* 0x3fa5555500057882 */ /* 0x000fe20000000000 */
[----:B------:R-:W-:Y:S02]  /*1540*/  DFMA R34, R32, R34, 0.5 ;  /* 0x3fe000002022742b */ /* 0x000fe40000000022 */
[C---:B------:R-:W-:Y:S02]  /*1550*/  DFMA R30, R12.reuse, R30, -UR6 ;  /* 0x800000060c1e7e2b */ /* 0x040fe4000800001e */
[----:B------:R-:W-:-:S02]  /*1560*/  DFMA R28, R12, R28, UR4 ;  /* 0x000000040c1c7e2b */ /* 0x000fc4000800001c */
[----:B------:R-:W-:-:S04]  /*1570*/  DMUL R32, R6, R32 ;  /* 0x0000002006207228 */ /* 0x000fc80000000000 */
[C---:B------:R-:W-:Y:S02]  /*1580*/  DFMA R30, R12.reuse, R30, RZ ;  /* 0x0000001e0c1e722b */ /* 0x040fe400000000ff */
[----:B------:R-:W-:Y:S02]  /*1590*/  DFMA R28, R12, R28, -0.5 ;  /* 0xbfe000000c1c742b */ /* 0x000fe4000000001c */
[----:B------:R-:W-:-:S04]  /*15a0*/  DFMA R32, R34, R32, R6 ;  /* 0x000000202220722b */ /* 0x000fc80000000006 */
[----:B------:R-:W-:Y:S02]  /*15b0*/  DFMA R30, R10, R30, R10 ;  /* 0x0000001e0a1e722b */ /* 0x000fe4000000000a */
[----:B------:R-:W-:Y:S02]  /*15c0*/  DFMA R12, R12, R28, 1 ;  /* 0x3ff000000c0c742b */ /* 0x000fe4000000001c */
[----:B------:R-:W-:Y:S02]  /*15d0*/  DMUL R28, R4, R32 ;  /* 0x00000020041c7228 */ /* 0x000fe40000000000 */
[----:B------:R-:W-:Y:S01]  /*15e0*/  IADD3 R21, PT, PT, R33, -0x100000, RZ ;  /* 0xfff0000021157810 */ /* 0x000fe20007ffe0ff */
[----:B------:R-:W-:-:S03]  /*15f0*/  IMAD.MOV.U32 R20, RZ, RZ, R32 ;  /* 0x000000ffff147224 */ /* 0x000fc600078e0020 */
[----:B------:R-:W-:Y:S02]  /*1600*/  LOP3.LUT R3, R31, 0x80000000, RZ, 0x3c, !PT ;  /* 0x800000001f037812 */ /* 0x000fe400078e3cff */
[----:B------:R-:W-:Y:S01]  /*1610*/  FSEL R10, R12, R30, !P0 ;  /* 0x0000001e0c0a7208 */ /* 0x000fe20004000000 */
[----:B------:R-:W-:Y:S01]  /*1620*/  DFMA R34, R28, -R28, R4 ;  /* 0x8000001c1c22722b */ /* 0x000fe20000000004 */
[----:B------:R-:W-:Y:S02]  /*1630*/  FSEL R11, R13, R31, !P0 ;  /* 0x0000001f0d0b7208 */ /* 0x000fe40004000000 */
[----:B------:R-:W-:Y:S02]  /*1640*/  FSEL R12, R30, R12, !P0 ;  /* 0x0000000c1e0c7208 */ /* 0x000fe40004000000 */
[----:B------:R-:W-:Y:S02]  /*1650*/  FSEL R13, R3, R13, !P0 ;  /* 0x0000000d030d7208 */ /* 0x000fe40004000000 */
[----:B------:R-:W-:Y:S01]  /*1660*/  ISETP.GE.U32.AND P0, PT, R6, 0x7ca00000, PT ;  /* 0x7ca000000600780c */ /* 0x000fe20003f06070 */
[----:B------:R-:W-:Y:S01]  /*1670*/  DFMA R30, R34, R20, R28 ;  /* 0x00000014221e722b */ /* 0x000fe2000000001c */
[----:B------:R-:W-:-:S02]  /*1680*/  @P1 LOP3.LUT R15, R13, 0x80000000, RZ, 0x3c, !PT ;  /* 0x800000000d0f1812 */ /* 0x000fc400078e3cff */
[----:B------:R-:W-:-:S03]  /*1690*/  @P1 LOP3.LUT R3, R11, 0x80000000, RZ, 0x3c, !PT ;  /* 0x800000000b031812 */ /* 0x000fc600078e3cff */
[----:B------:R-:W-:Y:S01]  /*16a0*/  @P1 IMAD.MOV.U32 R13, RZ, RZ, R15 ;  /* 0x000000ffff0d1224 */ /* 0x000fe200078e000f */
[----:B------:R-:W-:-:S05]  /*16b0*/  @P1 MOV R11, R3 ;  /* 0x00000003000b1202 */ /* 0x000fca0000000f00 */
[----:B------:R-:W-:Y:S05]  /*16c0*/  @!P0 BRA `(.L_x_17) ;  /* 0x00000000001c8947 */ /* 0x000fea0003800000 */
[----:B------:R-:W-:Y:S01]  /*16d0*/  IMAD.MOV.U32 R31, RZ, RZ, R29 ;  /* 0x000000ffff1f7224 */ /* 0x000fe200078e001d */
[----:B------:R-:W-:Y:S01]  /*16e0*/  MOV R20, R4 ;  /* 0x0000000400147202 */ /* 0x000fe20000000f00 */
[----:B------:R-:W-:Y:S01]  /*16f0*/  IMAD.MOV.U32 R3, RZ, RZ, R5 ;  /* 0x000000ffff037224 */ /* 0x000fe200078e0005 */
[----:B------:R-:W-:Y:S02]  /*1700*/  MOV R30, R28 ;  /* 0x0000001c001e7202 */ /* 0x000fe40000000f00 */
[----:B------:R-:W-:Y:S02]  /*1710*/  MOV R29, R21 ;  /* 0x00000015001d7202 */ /* 0x000fe40000000f00 */
[----:B------:R-:W-:-:S07]  /*1720*/  MOV R0, 0x1740 ;  /* 0x0000174000007802 */ /* 0x000fce0000000f00 */
[----:B------:R-:W-:Y:S05]  /*1730*/  CALL.REL.NOINC `($__internal_3_$__cuda_sm20_dsqrt_rn_f64_mediumpath_v1) ;  /* 0x0000003400647944 */ /* 0x000fea0003c00000 */
.L_x_17:
[----:B------:R-:W-:Y:S05]  /*1740*/  BSYNC.RECONVERGENT B2 ;  /* 0x0000000000027941 */ /* 0x000fea0003800200 */
.L_x_16:
[----:B------:R-:W-:Y:S01]  /*1750*/  DADD R6, RZ, R12 ;  /* 0x00000000ff067229 */ /* 0x000fe2000000000c */
[----:B------:R-:W0:Y:S01]  /*1760*/  FRND.F64.TRUNC R4, R8 ;  /* 0x0000000800047313 */ /* 0x000e22000030d800 */
[----:B------:R-:W-:Y:S01]  /*1770*/  IMAD.MOV.U32 R0, RZ, RZ, 0x1 ;  /* 0x00000001ff007424 */ /* 0x000fe200078e00ff */
[----:B------:R-:W-:-:S04]  /*1780*/  DMUL R12, RZ, R8 ;  /* 0x00000008ff0c7228 */ /* 0x000fc80000000000 */
[----:B------:R1:W-:Y:S01]  /*1790*/  STL [R1+0x1c], R0 ;  /* 0x00001c0001007387 */ /* 0x0003e20000100800 */
[----:B------:R-:W-:-:S07]  /*17a0*/  DMUL R6, R6, R30 ;  /* 0x0000001e06067228 */ /* 0x000fce0000000000 */
[----:B------:R1:W-:Y:S01]  /*17b0*/  STL.64 [R1+0x28], R6 ;  /* 0x0000280601007387 */ /* 0x0003e20000100a00 */
[----:B0-----:R-:W-:-:S06]  /*17c0*/  DSETP.NEU.AND P0, PT, R8, R4, PT ;  /* 0x000000040800722a */ /* 0x001fcc0003f0d000 */
[----:B------:R-:W-:Y:S02]  /*17d0*/  FSEL R4, R12, R10, !P0 ;  /* 0x0000000a0c047208 */ /* 0x000fe40004000000 */
[----:B------:R-:W-:-:S06]  /*17e0*/  FSEL R5, R13, R11, !P0 ;  /* 0x0000000b0d057208 */ /* 0x000fcc0004000000 */
[----:B------:R-:W-:Y:S01]  /*17f0*/  DMUL R4, R30, R4 ;  /* 0x000000041e047228 */ /* 0x000fe20000000000 */
[----:B-1----:R-:W-:Y:S10]  /*1800*/  BRA `(.L_x_18) ;  /* 0x0000000000087947 */ /* 0x002ff40003800000 */
.L_x_12:
[----:B------:R0:W5:Y:S04]  /*1810*/  LDL.64 R4, [R1+0x28] ;  /* 0x0000280001047983 */ /* 0x0001680000100a00 */
[----:B------:R0:W-:Y:S02]  /*1820*/  STL [R1+0x1c], RZ ;  /* 0x00001cff01007387 */ /* 0x0001e40000100800 */
.L_x_18:
[----:B------:R-:W-:Y:S05]  /*1830*/  BSYNC.RECONVERGENT B1 ;  /* 0x0000000000017941 */ /* 0x000fea0003800200 */
.L_x_11:
[----:B------:R-:W1:Y:S01]  /*1840*/  F2F.F64.F32 R14, R14 ;  /* 0x0000000e000e7310 */ /* 0x000e620000201800 */
[----:B------:R-:W-:Y:S01]  /*1850*/  IMAD.MOV.U32 R10, RZ, RZ, 0x0 ;  /* 0x00000000ff0a7424 */ /* 0x000fe200078e00ff */
[----:B------:R-:W-:Y:S01]  /*1860*/  MOV R11, 0x3fd80000 ;  /* 0x3fd80000000b7802 */ /* 0x000fe20000000f00 */
[----:B------:R-:W-:Y:S05]  /*1870*/  BSSY.RECONVERGENT B1, `(.L_x_19) ;  /* 0x000001b000017945 */ /* 0x000fea0003800200 */
[----:B-1----:R-:W1:Y:S01]  /*1880*/  MUFU.RSQ64H R7, R15 ;  /* 0x0000000f00077308 */ /* 0x002e620000001c00 */
[----:B------:R-:W-:-:S04]  /*1890*/  IADD3 R6, PT, PT, R15, -0x3500000, RZ ;  /* 0xfcb000000f067810 */ /* 0x000fc80007ffe0ff */
[----:B------:R-:W-:Y:S02]  /*18a0*/  ISETP.GE.U32.AND P0, PT, R6, 0x7ca00000, PT ;  /* 0x7ca000000600780c */ /* 0x000fe40003f06070 */
[----:B-1----:R-:W-:-:S08]  /*18b0*/  DMUL R8, R6, R6 ;  /* 0x0000000606087228 */ /* 0x002fd00000000000 */
[----:B------:R-:W-:-:S08]  /*18c0*/  DFMA R8, R14, -R8, 1 ;  /* 0x3ff000000e08742b */ /* 0x000fd00000000808 */
[----:B------:R-:W-:Y:S02]  /*18d0*/  DFMA R10, R8, R10, 0.5 ;  /* 0x3fe00000080a742b */ /* 0x000fe4000000000a */
[----:B------:R-:W-:-:S08]  /*18e0*/  DMUL R8, R6, R8 ;  /* 0x0000000806087228 */ /* 0x000fd00000000000 */
[----:B------:R-:W-:-:S08]  /*18f0*/  DFMA R12, R10, R8, R6 ;  /* 0x000000080a0c722b */ /* 0x000fd00000000006 */
[----:B------:R-:W-:Y:S02]  /*1900*/  DMUL R20, R14, R12 ;  /* 0x0000000c0e147228 */ /* 0x000fe40000000000 */
[----:B------:R-:W-:Y:S01]  /*1910*/  VIADD R11, R13, 0xfff00000 ;  /* 0xfff000000d0b7836 */ /* 0x000fe20000000000 */
[----:B------:R-:W-:-:S05]  /*1920*/  MOV R10, R12 ;  /* 0x0000000c000a7202 */ /* 0x000fca0000000f00 */
[----:B------:R-:W-:-:S08]  /*1930*/  DFMA R28, R20, -R20, R14 ;  /* 0x80000014141c722b */ /* 0x000fd0000000000e */
[----:B------:R-:W-:Y:S01]  /*1940*/  DFMA R8, R28, R10, R20 ;  /* 0x0000000a1c08722b */ /* 0x000fe20000000014 */
[----:B------:R-:W-:Y:S10]  /*1950*/  @!P0 BRA `(.L_x_20) ;  /* 0x0000000000308947 */ /* 0x000ff40003800000 */
[----:B------:R-:W-:Y:S01]  /*1960*/  IMAD.MOV.U32 R35, RZ, RZ, R29 ;  /* 0x000000ffff237224 */ /* 0x000fe200078e001d */
[----:B------:R-:W-:Y:S01]  /*1970*/  MOV R30, R20 ;  /* 0x00000014001e7202 */ /* 0x000fe20000000f00 */
[----:B------:R-:W-:Y:S01]  /*1980*/  IMAD.MOV.U32 R32, RZ, RZ, R12 ;  /* 0x000000ffff207224 */ /* 0x000fe200078e000c */
[----:B------:R-:W-:Y:S01]  /*1990*/  MOV R34, R28 ;  /* 0x0000001c00227202 */ /* 0x000fe20000000f00 */
[----:B------:R-:W-:Y:S01]  /*19a0*/  IMAD.MOV.U32 R31, RZ, RZ, R21 ;  /* 0x000000ffff1f7224 */ /* 0x000fe200078e0015 */
[----:B------:R-:W-:Y:S01]  /*19b0*/  MOV R29, R11 ;  /* 0x0000000b001d7202 */ /* 0x000fe20000000f00 */
[----:B------:R-:W-:Y:S01]  /*19c0*/  IMAD.MOV.U32 R20, RZ, RZ, R14 ;  /* 0x000000ffff147224 */ /* 0x000fe200078e000e */
[----:B------:R-:W-:Y:S02]  /*19d0*/  MOV R3, R15 ;  /* 0x0000000f00037202 */ /* 0x000fe40000000f00 */
[----:B------:R-:W-:-:S07]  /*19e0*/  MOV R0, 0x1a00 ;  /* 0x00001a0000007802 */ /* 0x000fce0000000f00 */
[----:B0----5:R-:W-:Y:S05]  /*19f0*/  CALL.REL.NOINC `($__internal_3_$__cuda_sm20_dsqrt_rn_f64_mediumpath_v1) ;  /* 0x0000003000b47944 */ /* 0x021fea0003c00000 */
[----:B------:R-:W-:Y:S01]  /*1a00*/  IMAD.MOV.U32 R8, RZ, RZ, R30 ;  /* 0x000000ffff087224 */ /* 0x000fe200078e001e */
[----:B------:R-:W-:-:S07]  /*1a10*/  MOV R9, R31 ;  /* 0x0000001f00097202 */ /* 0x000fce0000000f00 */
.L_x_20:
[----:B------:R-:W-:Y:S05]  /*1a20*/  BSYNC.RECONVERGENT B1 ;  /* 0x0000000000017941 */ /* 0x000fea0003800200 */
.L_x_19:
[----:B-----5:R-:W-:-:S08]  /*1a30*/  DFMA R4, R8, R4, R14 ;  /* 0x000000040804722b */ /* 0x020fd0000000000e */
[----:B------:R-:W-:-:S06]  /*1a40*/  DADD R4, R4, 0.5 ;  /* 0x3fe0000004047429 */ /* 0x000fcc0000000000 */
[----:B------:R3:W4:Y:S01]  /*1a50*/  F2I.U32.F64.TRUNC R0, R4 ;  /* 0x0000000400007311 */ /* 0x000722000030d000 */
[----:B------:R-:W-:Y:S05]  /*1a60*/  BRA `(.L_x_9) ;  /* 0x0000000c00c07947 */ /* 0x000fea0003800000 */
.L_x_10:
[----:B------:R0:W5:Y:S04]  /*1a70*/  LDL.64 R12, [R1] ;  /* 0x00000000010c7983 */ /* 0x0001680000100a00 */
[----:B------:R0:W5:Y:S04]  /*1a80*/  LDL.64 R6, [R1+0x8] ;  /* 0x0000080001067983 */ /* 0x0001680000100a00 */
[----:B------:R0:W5:Y:S01]  /*1a90*/  LDL.64 R4, [R1+0x10] ;  /* 0x0000100001047983 */ /* 0x0001620000100a00 */
[----:B------:R-:W1:Y:S01]  /*1aa0*/  MUFU.LG2 R8, R14 ;  /* 0x0000000e00087308 */ /* 0x000e620000000c00 */
[C---:B------:R-:W-:Y:S01]  /*1ab0*/  FADD R10, R14.reuse, -0.12400979548692703247 ;  /* 0xbdfdf8d90e0a7421 */ /* 0x040fe20000000000 */
[----:B------:R-:W-:Y:S01]  /*1ac0*/  FADD R11, R14, -1.9738116264343261719 ;  /* 0xbffca5dc0e0b7421 */ /* 0x000fe20000000000 */
[----:B------:R-:W-:Y:S01]  /*1ad0*/  IMAD.MOV.U32 R3, RZ, RZ, 0x3fb75b84 ;  /* 0x3fb75b84ff037424 */ /* 0x000fe200078e00ff */
[----:B------:R-:W-:Y:S01]  /*1ae0*/  UMOV UR4, 0xfefa39ef ;  /* 0xfefa39ef00047882 */ /* 0x000fe20000000000 */
[----:B------:R-:W-:Y:S01]  /*1af0*/  UMOV UR5, 0x3fe62e42 ;  /* 0x3fe62e4200057882 */ /* 0x000fe20000000000 */
[----:B------:R-:W-:Y:S01]  /*1b00*/  MOV R28, 0x3e5807d3 ;  /* 0x3e5807d3001c7802 */ /* 0x000fe20000000f00 */
[----:B------:R-:W-:Y:S01]  /*1b10*/  BSSY.RECONVERGENT B2, `(.L_x_21) ;  /* 0x00000df000027945 */ /* 0x000fe20003800200 */
[----:B------:R-:W2:Y:S08]  /*1b20*/  MUFU.RSQ R0, R10 ;  /* 0x0000000a00007308 */ /* 0x000eb00000001400 */
[----:B------:R-:W3:Y:S08]  /*1b30*/  MUFU.RSQ R11, R11 ;  /* 0x0000000b000b7308 */ /* 0x000ef00000001400 */
[----:B-1----:R-:W1:Y:S01]  /*1b40*/  F2F.F64.F32 R8, R8 ;  /* 0x0000000800087310 */ /* 0x002e620000201800 */
[----:B--2---:R-:W-:-:S07]  /*1b50*/  FFMA R0, R0, R3, 0.00025361074949614703655 ;  /* 0x3984f70f00007423 */ /* 0x004fce0000000003 */
[----:B------:R0:W2:Y:S01]  /*1b60*/  MUFU.RCP R3, R0 ;  /* 0x0000000000037308 */ /* 0x0000a20000001000 */
[----:B---3--:R-:W-:Y:S01]  /*1b70*/  FFMA R15, R11, R28, 0.94201731681823730469 ;  /* 0x3f71280c0b0f7423 */ /* 0x008fe2000000001c */
[----:B-1----:R-:W-:-:S06]  /*1b80*/  DMUL R20, R8, UR4 ;  /* 0x0000000408147c28 */ /* 0x002fcc0008000000 */
[----:B------:R0:W1:Y:S05]  /*1b90*/  F2F.F32.F64 R9, R20 ;  /* 0x0000001400097310 */ /* 0x00006a0000301000 */
.L_x_30:
[----:B-----5:R-:W-:Y:S01]  /*1ba0*/  SHF.R.U32.HI R8, RZ, 0x2, R13 ;  /* 0x00000002ff087819 */ /* 0x020fe2000001160d */
[----:B------:R-:W-:Y:S01]  /*1bb0*/  IMAD.SHL.U32 R11, R5, 0x10, RZ ;  /* 0x00000010050b7824 */ /* 0x000fe200078e00ff */
[----:B------:R-:W-:Y:S01]  /*1bc0*/  UMOV UR4, 0xfefa39ef ;  /* 0xfefa39ef00047882 */ /* 0x000fe20000000000 */
[----:B------:R-:W-:Y:S01]  /*1bd0*/  UMOV UR5, 0x3fe62e42 ;  /* 0x3fe62e4200057882 */ /* 0x000fe20000000000 */
[----:B------:R-:W-:Y:S01]  /*1be0*/  LOP3.LUT R8, R8, R13, RZ, 0x3c, !PT ;  /* 0x0000000d08087212 */ /* 0x000fe200078e3cff */
[----:B------:R-:W-:Y:S03]  /*1bf0*/  BSSY.RECONVERGENT B1, `(.L_x_22) ;  /* 0x00000bd000017945 */ /* 0x000fe60003800200 */
[----:B------:R-:W-:-:S04]  /*1c00*/  SHF.L.U32 R10, R8, 0x1, RZ ;  /* 0x00000001080a7819 */ /* 0x000fc800000006ff */
[----:B------:R-:W-:Y:S01]  /*1c10*/  LOP3.LUT R10, R8, R10, R11, 0x96, !PT ;  /* 0x0000000a080a7212 */ /* 0x000fe200078e960b */
[----:B------:R-:W-:-:S03]  /*1c20*/  IMAD.MOV.U32 R8, RZ, RZ, R4 ;  /* 0x000000ffff087224 */ /* 0x000fc600078e0004 */
[----:B------:R-:W-:Y:S02]  /*1c30*/  LOP3.LUT R4, R10, R5, RZ, 0x3c, !PT ;  /* 0x000000050a047212 */ /* 0x000fe400078e3cff */
[----:B------:R-:W-:Y:S02]  /*1c40*/  MOV R10, 0x2f800000 ;  /* 0x2f800000000a7802 */ /* 0x000fe40000000f00 */
[C---:B------:R-:W-:Y:S01]  /*1c50*/  IADD3 R11, PT, PT, R12.reuse, 0x587c5, R4 ;  /* 0x000587c50c0b7810 */ /* 0x040fe20007ffe004 */
[----:B------:R-:W-:-:S03]  /*1c60*/  VIADD R12, R12, 0xb0f8a ;  /* 0x000b0f8a0c0c7836 */ /* 0x000fc60000000000 */
[----:B------:R-:W-:-:S05]  /*1c70*/  I2FP.F32.U32 R11, R11 ;  /* 0x0000000b000b7245 */ /* 0x000fca0000201000 */
[----:B------:R-:W-:-:S06]  /*1c80*/  FFMA R11, R11, R10, 1.1641532182693481445e-10 ;  /* 0x2f0000000b0b7423 */ /* 0x000fcc000000000a */
[----:B------:R-:W3:Y:S02]  /*1c90*/  MUFU.RSQ R11, R11 ;  /* 0x0000000b000b7308 */ /* 0x000ee40000001400 */
[----:B---3--:R-:W-:-:S06]  /*1ca0*/  FADD R28, R11, -1 ;  /* 0xbf8000000b1c7421 */ /* 0x008fcc0000000000 */
[----:B------:R-:W0:Y:S08]  /*1cb0*/  MUFU.LG2 R28, R28 ;  /* 0x0000001c001c7308 */ /* 0x000e300000000c00 */
[----:B0-----:R-:W0:Y:S02]  /*1cc0*/  F2F.F64.F32 R20, R28 ;  /* 0x0000001c00147310 */ /* 0x001e240000201800 */
[----:B0-----:R-:W-:Y:S01]  /*1cd0*/  DMUL R20, R20, UR4 ;  /* 0x0000000414147c28 */ /* 0x001fe20008000000 */
[----:B------:R-:W-:Y:S01]  /*1ce0*/  UMOV UR4, 0x652b82fe ;  /* 0x652b82fe00047882 */ /* 0x000fe20000000000 */
[----:B------:R-:W-:-:S08]  /*1cf0*/  UMOV UR5, 0x3ff71547 ;  /* 0x3ff7154700057882 */ /* 0x000fd00000000000 */
[----:B------:R-:W0:Y:S02]  /*1d00*/  F2F.F32.F64 R20, R20 ;  /* 0x0000001400147310 */ /* 0x000e240000301000 */
[----:B0-----:R-:W-:-:S04]  /*1d10*/  FADD R38, R15, R20 ;  /* 0x000000140f267221 */ /* 0x001fc80000000000 */
[----:B--2---:R-:W-:-:S04]  /*1d20*/  FFMA R38, -R3, R38, R14 ;  /* 0x0000002603267223 */ /* 0x004fc8000000010e */
[----:B------:R-:W0:Y:S02]  /*1d30*/  FRND.FLOOR R13, R38 ;  /* 0x00000026000d7307 */ /* 0x000e240000205000 */
[C---:B0-----:R-:W-:Y:S01]  /*1d40*/  FADD R29, -R13.reuse, R14 ;  /* 0x0000000e0d1d7221 */ /* 0x041fe20000000100 */
[----:B------:R-:W-:-:S03]  /*1d50*/  FADD R33, R13, 1 ;  /* 0x3f8000000d217421 */ /* 0x000fc60000000000 */
[C-C-:B------:R-:W-:Y:S01]  /*1d60*/  FFMA R11, R0.reuse, R29, -R15.reuse ;  /* 0x0000001d000b7223 */ /* 0x140fe2000000080f */
[----:B------:R-:W-:Y:S02]  /*1d70*/  FADD R32, -R33, R14 ;  /* 0x0000000e21207221 */ /* 0x000fe40000000100 */
[----:B------:R-:W0:Y:S02]  /*1d80*/  F2I.TRUNC.NTZ R33, R33 ;  /* 0x0000002100217305 */ /* 0x000e24000020f100 */
[----:B------:R-:W-:-:S06]  /*1d90*/  FFMA R32, R0, R32, -R15 ;  /* 0x0000002000207223 */ /* 0x000fcc000000080f */
[----:B------:R2:W3:Y:S01]  /*1da0*/  F2F.F64.F32 R30, R11 ;  /* 0x0000000b001e7310 */ /* 0x0004e20000201800 */
[----:B0-----:R-:W-:-:S07]  /*1db0*/  ISETP.GE.AND P0, PT, R33, 0x9, PT ;  /* 0x000000092100780c */ /* 0x001fce0003f06270 */
[----:B------:R-:W0:Y:S01]  /*1dc0*/  F2F.F64.F32 R28, R32 ;  /* 0x00000020001c7310 */ /* 0x000e220000201800 */
[----:B--2---:R-:W-:-:S04]  /*1dd0*/  SHF.R.U32.HI R11, RZ, 0x2, R6 ;  /* 0x00000002ff0b7819 */ /* 0x004fc80000011606 */
[----:B------:R-:W-:Y:S01]  /*1de0*/  LOP3.LUT R11, R11, R6, RZ, 0x3c, !PT ;  /* 0x000000060b0b7212 */ /* 0x000fe200078e3cff */
[----:B---3--:R-:W-:Y:S01]  /*1df0*/  DMUL R30, R30, UR4 ;  /* 0x000000041e1e7c28 */ /* 0x008fe20008000000 */
[----:B------:R-:W-:Y:S01]  /*1e00*/  SHF.L.U32 R6, R4, 0x4, RZ ;  /* 0x0000000404067819 */ /* 0x000fe200000006ff */
[----:B0-----:R-:W-:-:S08]  /*1e10*/  DMUL R28, R28, UR4 ;  /* 0x000000041c1c7c28 */ /* 0x001fd00008000000 */
[----:B------:R-:W0:Y:S08]  /*1e20*/  F2F.F32.F64 R30, R30 ;  /* 0x0000001e001e7310 */ /* 0x000e300000301000 */
[----:B------:R-:W2:Y:S08]  /*1e30*/  F2F.F32.F64 R28, R28 ;  /* 0x0000001c001c7310 */ /* 0x000eb00000301000 */
[----:B0-----:R-:W0:Y:S08]  /*1e40*/  MUFU.EX2 R21, R30 ;  /* 0x0000001e00157308 */ /* 0x001e300000000800 */
[----:B--2---:R-:W2:Y:S01]  /*1e50*/  MUFU.EX2 R20, R28 ;  /* 0x0000001c00147308 */ /* 0x004ea20000000800 */
[----:B0-----:R-:W-:-:S04]  /*1e60*/  FADD R21, R21, 1 ;  /* 0x3f80000015157421 */ /* 0x001fc80000000000 */
[----:B------:R-:W-:Y:S01]  /*1e70*/  FMUL R32, R21, R21 ;  /* 0x0000001515207220 */ /* 0x000fe20000400000 */
[----:B--2---:R-:W-:Y:S01]  /*1e80*/  FADD R21, R20, 1 ;  /* 0x3f80000014157421 */ /* 0x004fe20000000000 */
[----:B------:R-:W-:Y:S02]  /*1e90*/  IMAD.SHL.U32 R20, R11, 0x2, RZ ;  /* 0x000000020b147824 */ /* 0x000fe400078e00ff */
[----:B------:R-:W-:Y:S01]  /*1ea0*/  MUFU.RCP R31, R32 ;  /* 0x00000020001f7308 */ /* 0x000fe20000001000 */
[----:B------:R-:W-:Y:S02]  /*1eb0*/  FMUL R30, R21, R21 ;  /* 0x00000015151e7220 */ /* 0x000fe40000400000 */
[----:B------:R-:W-:Y:S02]  /*1ec0*/  LOP3.LUT R11, R11, R20, R6, 0x96, !PT ;  /* 0x000000140b0b7212 */ /* 0x000fe400078e9606 */
[----:B------:R-:W-:-:S03]  /*1ed0*/  I2FP.F32.S32 R20, R33 ;  /* 0x0000002100147245 */ /* 0x000fc60000201400 */
[----:B------:R-:W0:Y:S01]  /*1ee0*/  MUFU.RCP R30, R30 ;  /* 0x0000001e001e7308 */ /* 0x000e220000001000 */
[----:B------:R-:W-:-:S04]  /*1ef0*/  LOP3.LUT R29, R11, R4, RZ, 0x3c, !PT ;  /* 0x000000040b1d7212 */ /* 0x000fc800078e3cff */
[----:B------:R-:W-:-:S03]  /*1f00*/  IADD3 R6, PT, PT, R29, R12, RZ ;  /* 0x0000000c1d067210 */ /* 0x000fc60007ffe0ff */
[----:B------:R-:W2:Y:S01]  /*1f10*/  F2F.F64.F32 R20, |R20| ;  /* 0x4000001400147310 */ /* 0x000ea20000201800 */
[----:B------:R-:W-:-:S05]  /*1f20*/  I2FP.F32.U32 R11, R6 ;  /* 0x00000006000b7245 */ /* 0x000fca0000201000 */
[----:B------:R-:W-:Y:S01]  /*1f30*/  FFMA R6, R11, R10, 1.1641532182693481445e-10 ;  /* 0x2f0000000b067423 */ /* 0x000fe2000000000a */
[----:B------:R-:W-:Y:S01]  /*1f40*/  IMAD.MOV.U32 R11, RZ, RZ, R7 ;  /* 0x000000ffff0b7224 */ /* 0x000fe200078e0007 */
[----:B------:R-:W-:Y:S01]  /*1f50*/  MOV R7, R5 ;  /* 0x0000000500077202 */ /* 0x000fe20000000f00 */
[----:B0-----:R-:W-:Y:S01]  /*1f60*/  FADD R10, R30, -R31 ;  /* 0x8000001f1e0a7221 */ /* 0x001fe20000000000 */
[----:B------:R-:W-:Y:S01]  /*1f70*/  IMAD.MOV.U32 R5, RZ, RZ, R29 ;  /* 0x000000ffff057224 */ /* 0x000fe200078e001d */
[----:B------:R-:W-:Y:S06]  /*1f80*/  @!P0 BRA `(.L_x_23) ;  /* 0x0000000400fc8947 */ /* 0x000fec0003800000 */
[----:B--2---:R-:W0:Y:S01]  /*1f90*/  MUFU.RCP64H R29, R21 ;  /* 0x00000015001d7308 */ /* 0x004e220000001800 */
[----:B------:R-:W-:Y:S01]  /*1fa0*/  IADD3 R28, PT, PT, R21, 0x300402, RZ ;  /* 0x00300402151c7810 */ /* 0x000fe20007ffe0ff */
[----:B------:R-:W-:Y:S03]  /*1fb0*/  BSSY.RECONVERGENT B3, `(.L_x_24) ;  /* 0x000000e000037945 */ /* 0x000fe60003800200 */
[----:B------:R-:W-:Y:S02]  /*1fc0*/  FSETP.GEU.AND P0, PT, |R28|, 5.8789094863358348022e-39, PT ;  /* 0x004004021c00780b */ /* 0x000fe40003f0e200 */
[----:B0-----:R-:W-:-:S08]  /*1fd0*/  DFMA R30, -R20, R28, 1 ;  /* 0x3ff00000141e742b */ /* 0x001fd0000000011c */
[----:B------:R-:W-:-:S08]  /*1fe0*/  DFMA R30, R30, R30, R30 ;  /* 0x0000001e1e1e722b */ /* 0x000fd0000000001e */
[----:B------:R-:W-:-:S08]  /*1ff0*/  DFMA R30, R28, R30, R28 ;  /* 0x0000001e1c1e722b */ /* 0x000fd0000000001c */
[----:B------:R-:W-:-:S08]  /*2000*/  DFMA R32, -R20, R30, 1 ;  /* 0x3ff000001420742b */ /* 0x000fd0000000011e */
[----:B------:R-:W-:Y:S01]  /*2010*/  DFMA R28, R30, R32, R30 ;  /* 0x000000201e1c722b */ /* 0x000fe2000000001e */
[----:B------:R-:W-:Y:S10]  /*2020*/  @P0 BRA `(.L_x_25) ;  /* 0x0000000000180947 */ /* 0x000ff40003800000 */
[----:B------:R-:W-:-:S05]  /*2030*/  LOP3.LUT R28, R21, 0x7fffffff, RZ, 0xc0, !PT ;  /* 0x7fffffff151c7812 */ /* 0x000fca00078ec0ff */
[----:B------:R-:W-:Y:S01]  /*2040*/  VIADD R29, R28, 0xfff00000 ;  /* 0xfff000001c1d7836 */ /* 0x000fe20000000000 */
[----:B------:R-:W-:-:S07]  /*2050*/  MOV R28, 0x2070 ;  /* 0x00002070001c7802 */ /* 0x000fce0000000f00 */
[----:B-1----:R-:W-:Y:S05]  /*2060*/  CALL.REL.NOINC `($__internal_2_$__cuda_sm20_dblrcp_rn_slowpath_v3) ;  /* 0x0000002800787944 */ /* 0x002fea0003c00000 */
[----:B------:R-:W-:Y:S01]  /*2070*/  MOV R28, R30 ;  /* 0x0000001e001c7202 */ /* 0x000fe20000000f00 */
[----:B------:R-:W-:-:S07]  /*2080*/  IMAD.MOV.U32 R29, RZ, RZ, R31 ;  /* 0x000000ffff1d7224 */ /* 0x000fce00078e001f */
.L_x_25:
[----:B------:R-:W-:Y:S05]  /*2090*/  BSYNC.RECONVERGENT B3 ;  /* 0x0000000000037941 */ /* 0x000fea0003800200 */
.L_x_24:
[----:B------:R-:W-:Y:S01]  /*20a0*/  DMUL R32, R28, R28 ;  /* 0x0000001c1c207228 */ /* 0x000fe20000000000 */
[----:B------:R-:W-:Y:S01]  /*20b0*/  MOV R30, 0x92738fbf ;  /* 0x92738fbf001e7802 */ /* 0x000fe20000000f00 */
[----:B------:R-:W-:Y:S01]  /*20c0*/  IMAD.MOV.U32 R31, RZ, RZ, 0x3f4b68b9 ;  /* 0x3f4b68b9ff1f7424 */ /* 0x000fe200078e00ff */
[----:B------:R-:W-:Y:S01]  /*20d0*/  UMOV UR4, 0x34783f9 ;  /* 0x034783f900047882 */ /* 0x000fe20000000000 */
[----:B------:R-:W-:Y:S01]  /*20e0*/  UMOV UR5, 0x3f5ac321 ;  /* 0x3f5ac32100057882 */ /* 0x000fe20000000000 */
[----:B------:R-:W-:Y:S01]  /*20f0*/  ISETP.GT.AND P0, PT, R21, 0xfffff, PT ;  /* 0x000fffff1500780c */ /* 0x000fe20003f04270 */
[----:B------:R-:W-:Y:S01]  /*2100*/  BSSY.RECONVERGENT B3, `(.L_x_26) ;  /* 0x0000061000037945 */ /* 0x000fe20003800200 */
[----:B------:R-:W-:Y:S01]  /*2110*/  MOV R39, R21 ;  /* 0x0000001500277202 */ /* 0x000fe20000000f00 */
[----:B------:R-:W-:Y:S01]  /*2120*/  DFMA R30, R32, -UR4, R30 ;  /* 0x80000004201e7c2b */ /* 0x000fe2000800001e */
[----:B------:R-:W-:Y:S01]  /*2130*/  UMOV UR4, 0x1e4f7b8c ;  /* 0x1e4f7b8c00047882 */ /* 0x000fe20000000000 */
[----:B------:R-:W-:Y:S01]  /*2140*/  UMOV UR5, 0x3f4380d0 ;  /* 0x3f4380d000057882 */ /* 0x000fe20000000000 */
[----:B------:R-:W-:-:S05]  /*2150*/  IMAD.MOV.U32 R42, RZ, RZ, -0x3ff ;  /* 0xfffffc01ff2a7424 */ /* 0x000fca00078e00ff */
[----:B------:R-:W-:Y:S01]  /*2160*/  DFMA R34, R32, R30, -UR4 ;  /* 0x8000000420227e2b */ /* 0x000fe2000800001e */
[----:B------:R-:W-:Y:S01]  /*2170*/  UMOV UR4, 0xa29f7264 ;  /* 0xa29f726400047882 */ /* 0x000fe20000000000 */
[----:B------:R-:W-:Y:S01]  /*2180*/  UMOV UR5, 0x3f4a019f ;  /* 0x3f4a019f00057882 */ /* 0x000fe20000000000 */
[----:B------:R-:W-:Y:S01]  /*2190*/  MOV R30, R20 ;  /* 0x00000014001e7202 */ /* 0x000fe20000000f00 */
[----:B------:R-:W-:Y:S01]  /*21a0*/  IMAD.MOV.U32 R31, RZ, RZ, R21 ;  /* 0x000000ffff1f7224 */ /* 0x000fe200078e0015 */
[----:B------:R-:W-:Y:S01]  /*21b0*/  @!P0 DMUL R30, R20, 1.80143985094819840000e+16 ;  /* 0x43500000141e8828 */ /* 0x000fe20000000000 */
[----:B------:R-:W-:Y:S02]  /*21c0*/  @!P0 IMAD.MOV.U32 R42, RZ, RZ, -0x435 ;  /* 0xfffffbcbff2a8424 */ /* 0x000fe400078e00ff */
[----:B------:R-:W-:Y:S01]  /*21d0*/  DFMA R34, R32, R34, UR4 ;  /* 0x0000000420227e2b */ /* 0x000fe20008000022 */
[----:B------:R-:W-:Y:S01]  /*21e0*/  UMOV UR4, 0x16b2acec ;  /* 0x16b2acec00047882 */ /* 0x000fe20000000000 */
[----:B------:R-:W-:-:S05]  /*21f0*/  UMOV UR5, 0x3f66c16c ;  /* 0x3f66c16c00057882 */ /* 0x000fca0000000000 */
[----:B------:R-:W-:Y:S01]  /*2200*/  @!P0 IMAD.MOV.U32 R39, RZ, RZ, R31 ;  /* 0x000000ffff278224 */ /* 0x000fe200078e001f */
[----:B------:R-:W-:Y:S01]  /*2210*/  DFMA R34, R32, R34, -UR4 ;  /* 0x8000000420227e2b */ /* 0x000fe20008000022 */
[----:B------:R-:W-:Y:S01]  /*2220*/  UMOV UR4, 0x55555545 ;  /* 0x5555554500047882 */ /* 0x000fe20000000000 */
[----:B------:R-:W-:-:S06]  /*2230*/  UMOV UR5, 0x3fb55555 ;  /* 0x3fb5555500057882 */ /* 0x000fcc0000000000 */
[----:B------:R-:W-:Y:S01]  /*2240*/  DFMA R34, R32, R34, UR4 ;  /* 0x0000000420227e2b */ /* 0x000fe20008000022 */
[----:B------:R-:W-:Y:S01]  /*2250*/  UMOV UR4, 0xc864beae ;  /* 0xc864beae00047882 */ /* 0x000fe20000000000 */
[----:B------:R-:W-:Y:S01]  /*2260*/  IADD3 R32, PT, PT, R39, -0x1, RZ ;  /* 0xffffffff27207810 */ /* 0x000fe20007ffe0ff */
[----:B------:R-:W-:-:S03]  /*2270*/  UMOV UR5, 0x3fed67f1 ;  /* 0x3fed67f100057882 */ /* 0x000fc60000000000 */
[----:B------:R-:W-:Y:S02]  /*2280*/  ISETP.GT.U32.AND P1, PT, R32, 0x7feffffe, PT ;  /* 0x7feffffe2000780c */ /* 0x000fe40003f24070 */
[----:B------:R-:W-:Y:S01]  /*2290*/  DFMA R28, R34, R28, UR4 ;  /* 0x00000004221c7e2b */ /* 0x000fe2000800001c */
[----:B------:R-:W-:Y:S02]  /*22a0*/  MOV R34, R20 ;  /* 0x0000001400227202 */ /* 0x000fe40000000f00 */
[----:B------:R-:W-:-:S08]  /*22b0*/  @!P0 MOV R34, R30 ;  /* 0x0000001e00228202 */ /* 0x000fd00000000f00 */
[----:B------:R-:W-:Y:S05]  /*22c0*/  @P1 BRA `(.L_x_27) ;  /* 0x0000000000f81947 */ /* 0x000fea0003800000 */
[C---:B------:R-:W-:Y:S01]  /*22d0*/  LOP3.LUT R30, R39.reuse, 0xfffff, RZ, 0xc0, !PT ;  /* 0x000fffff271e7812 */ /* 0x040fe200078ec0ff */
[----:B------:R-:W-:Y:S01]  /*22e0*/  IMAD.MOV.U32 R32, RZ, RZ, RZ ;  /* 0x000000ffff207224 */ /* 0x000fe200078e00ff */
[----:B------:R-:W-:Y:S01]  /*22f0*/  UMOV UR4, 0x3ae80f1e ;  /* 0x3ae80f1e00047882 */ /* 0x000fe20000000000 */
[----:B------:R-:W-:Y:S01]  /*2300*/  UMOV UR5, 0x3eb1380b ;  /* 0x3eb1380b00057882 */ /* 0x000fe20000000000 */
[----:B------:R-:W-:Y:S01]  /*2310*/  LOP3.LUT R35, R30, 0x3ff00000, RZ, 0xfc, !PT ;  /* 0x3ff000001e237812 */ /* 0x000fe200078efcff */
[----:B------:R-:W-:Y:S01]  /*2320*/  IMAD.MOV.U32 R43, RZ, RZ, 0x43300000 ;  /* 0x43300000ff2b7424 */ /* 0x000fe200078e00ff */
[----:B------:R-:W-:Y:S02]  /*2330*/  LEA.HI R42, R39, R42, RZ, 0xc ;  /* 0x0000002a272a7211 */ /* 0x000fe400078f60ff */
[----:B------:R-:W-:-:S13]  /*2340*/  ISETP.GE.U32.AND P0, PT, R35, 0x3ff6a09f, PT ;  /* 0x3ff6a09f2300780c */ /* 0x000fda0003f06070 */
[----:B------:R-:W-:Y:S01]  /*2350*/  @P0 VIADD R31, R35, 0xfff00000 ;  /* 0xfff00000231f0836 */ /* 0x000fe20000000000 */
[----:B------:R-:W-:-:S04]  /*2360*/  @P0 IADD3 R42, PT, PT, R42, 0x1, RZ ;  /* 0x000000012a2a0810 */ /* 0x000fc80007ffe0ff */
[----:B------:R-:W-:Y:S02]  /*2370*/  @P0 MOV R35, R31 ;  /* 0x0000001f00230202 */ /* 0x000fe40000000f00 */
[----:B------:R-:W-:-:S04]  /*2380*/  LOP3.LUT R42, R42, 0x80000000, RZ, 0x3c, !PT ;  /* 0x800000002a2a7812 */ /* 0x000fc800078e3cff */
[C---:B------:R-:W-:Y:S02]  /*2390*/  DADD R36, R34.reuse, 1 ;  /* 0x3ff0000022247429 */ /* 0x040fe40000000000 */
[----:B------:R-:W-:-:S04]  /*23a0*/  DADD R34, R34, -1 ;  /* 0xbff0000022227429 */ /* 0x000fc80000000000 */
[----:B------:R-:W0:Y:S02]  /*23b0*/  MUFU.RCP64H R33, R37 ;  /* 0x0000002500217308 */ /* 0x000e240000001800 */
[----:B0-----:R-:W-:Y:S01]  /*23c0*/  DFMA R30, -R36, R32, 1 ;  /* 0x3ff00000241e742b */ /* 0x001fe20000000120 */
[----:B------:R-:W-:Y:S01]  /*23d0*/  MOV R36, 0x8b7a8b04 ;  /* 0x8b7a8b0400247802 */ /* 0x000fe20000000f00 */
[----:B------:R-:W-:-:S06]  /*23e0*/  IMAD.MOV.U32 R37, RZ, RZ, 0x3ed0ee25 ;  /* 0x3ed0ee25ff257424 */ /* 0x000fcc00078e00ff */
[----:B------:R-:W-:-:S08]  /*23f0*/  DFMA R30, R30, R30, R30 ;  /* 0x0000001e1e1e722b */ /* 0x000fd0000000001e */
[----:B------:R-:W-:-:S08]  /*2400*/  DFMA R32, R32, R30, R32 ;  /* 0x0000001e2020722b */ /* 0x000fd00000000020 */
[----:B------:R-:W-:-:S08]  /*2410*/  DMUL R30, R34, R32 ;  /* 0x00000020221e7228 */ /* 0x000fd00000000000 */
[----:B------:R-:W-:-:S08]  /*2420*/  DFMA R30, R34, R32, R30 ;  /* 0x00000020221e722b */ /* 0x000fd0000000001e */
[----:B------:R-:W-:-:S08]  /*2430*/  DADD R40, R34, -R30 ;  /* 0x0000000022287229 */ /* 0x000fd0000000081e */
[----:B------:R-:W-:-:S08]  /*2440*/  DADD R40, R40, R40 ;  /* 0x0000000028287229 */ /* 0x000fd00000000028 */
[-C--:B------:R-:W-:Y:S02]  /*2450*/  DFMA R40, R34, -R30.reuse, R40 ;  /* 0x8000001e2228722b */ /* 0x080fe40000000028 */
[----:B------:R-:W-:-:S06]  /*2460*/  DMUL R34, R30, R30 ;  /* 0x0000001e1e227228 */ /* 0x000fcc0000000000 */
[----:B------:R-:W-:Y:S02]  /*2470*/  DMUL R32, R32, R40 ;  /* 0x0000002820207228 */ /* 0x000fe40000000000 */
[----:B------:R-:W-:Y:S01]  /*2480*/  DFMA R36, R34, UR4, R36 ;  /* 0x0000000422247c2b */ /* 0x000fe20008000024 */
        /* <DEDUP_REMOVED lines=20> */
[----:B------:R-:W-:Y:S01]  /*25d0*/  DADD R36, R42, -UR4 ;  /* 0x800000042a247e29 */ /* 0x000fe20008000000 */
[----:B------:R-:W-:Y:S01]  /*25e0*/  UMOV UR4, 0xfefa39ef ;  /* 0xfefa39ef00047882 */ /* 0x000fe20000000000 */
[----:B------:R-:W-:Y:S02]  /*25f0*/  UMOV UR5, 0x3fe62e42 ;  /* 0x3fe62e4200057882 */ /* 0x000fe40000000000 */
[----:B------:R-:W-:-:S04]  /*2600*/  DMUL R40, R34, R40 ;  /* 0x0000002822287228 */ /* 0x000fc80000000000 */
[----:B------:R-:W-:-:S04]  /*2610*/  DFMA R34, R36, UR4, R30 ;  /* 0x0000000424227c2b */ /* 0x000fc8000800001e */
[----:B------:R-:W-:-:S04]  /*2620*/  DFMA R32, R30, R40, R32 ;  /* 0x000000281e20722b */ /* 0x000fc80000000020 */
[----:B------:R-:W-:Y:S01]  /*2630*/  DFMA R42, R36, -UR4, R34 ;  /* 0x80000004242a7c2b */ /* 0x000fe20008000022 */
[----:B------:R-:W-:Y:S01]  /*2640*/  UMOV UR4, 0x3b39803f ;  /* 0x3b39803f00047882 */ /* 0x000fe20000000000 */
[----:B------:R-:W-:-:S06]  /*2650*/  UMOV UR5, 0x3c7abc9e ;  /* 0x3c7abc9e00057882 */ /* 0x000fcc0000000000 */
[----:B------:R-:W-:-:S08]  /*2660*/  DADD R42, -R30, R42 ;  /* 0x000000001e2a7229 */ /* 0x000fd0000000012a */
[----:B------:R-:W-:-:S08]  /*2670*/  DADD R32, R32, -R42 ;  /* 0x0000000020207229 */ /* 0x000fd0000000082a */
[----:B------:R-:W-:-:S08]  /*2680*/  DFMA R32, R36, UR4, R32 ;  /* 0x0000000424207c2b */ /* 0x000fd00008000020 */
[----:B------:R-:W-:Y:S01]  /*2690*/  DADD R32, R34, R32 ;  /* 0x0000000022207229 */ /* 0x000fe20000000020 */
[----:B------:R-:W-:Y:S10]  /*26a0*/  BRA `(.L_x_28) ;  /* 0x0000000000187947 */ /* 0x000ff40003800000 */
.L_x_27:
[----:B------:R-:W-:Y:S01]  /*26b0*/  MOV R32, 0x0 ;  /* 0x0000000000207802 */ /* 0x000fe20000000f00 */
[----:B------:R-:W-:Y:S01]  /*26c0*/  IMAD.MOV.U32 R33, RZ, RZ, 0x7ff00000 ;  /* 0x7ff00000ff217424 */ /* 0x000fe200078e00ff */
[----:B------:R-:W-:-:S05]  /*26d0*/  LOP3.LUT P0, RZ, R31, 0x7fffffff, RZ, 0xc0, !PT ;  /* 0x7fffffff1fff7812 */ /* 0x000fca000780c0ff */
[----:B------:R-:W-:-:S10]  /*26e0*/  DFMA R32, R30, R32, +INF ;  /* 0x7ff000001e20742b */ /* 0x000fd40000000020 */
[----:B------:R-:W-:Y:S02]  /*26f0*/  FSEL R32, R32, RZ, P0 ;  /* 0x000000ff20207208 */ /* 0x000fe40000000000 */
[----:B------:R-:W-:-:S07]  /*2700*/  FSEL R33, R33, -QNAN , P0 ;  /* 0xfff0000021217808 */ /* 0x000fce0000000000 */
.L_x_28:
[----:B------:R-:W-:Y:S05]  /*2710*/  BSYNC.RECONVERGENT B3 ;  /* 0x0000000000037941 */ /* 0x000fea0003800200 */
.L_x_26:
[----:B------:R-:W-:Y:S02]  /*2720*/  DMUL R32, R32, 0.5 ;  /* 0x3fe0000020207828 */ /* 0x000fe40000000000 */
[----:B------:R-:W-:-:S08]  /*2730*/  DADD R30, R20, -0.5 ;  /* 0xbfe00000141e7429 */ /* 0x000fd00000000000 */
[CC--:B------:R-:W-:Y:S02]  /*2740*/  DFMA R20, R32.reuse, R30.reuse, -R20 ;  /* 0x0000001e2014722b */ /* 0x0c0fe40000000814 */
[----:B------:R-:W-:-:S08]  /*2750*/  DFMA R28, R32, R30, R28 ;  /* 0x0000001e201c722b */ /* 0x000fd0000000001c */
[----:B------:R-:W-:Y:S01]  /*2760*/  DADD R28, R20, R28 ;  /* 0x00000000141c7229 */ /* 0x000fe2000000001c */
[----:B------:R-:W-:Y:S10]  /*2770*/  BRA `(.L_x_29) ;  /* 0x0000000000107947 */ /* 0x000ff40003800000 */
.L_x_23:
[----:B--2---:R-:W0:Y:S01]  /*2780*/  F2I.F64.TRUNC R20, R20 ;  /* 0x0000001400147311 */ /* 0x004e22000030d100 */
[----:B------:R-:W-:Y:S02]  /*2790*/  UMOV UR4, 0x8 ;  /* 0x0000000800047882 */ /* 0x000fe40000000000 */
[----:B0-----:R-:W-:-:S06]  /*27a0*/  LEA R28, R20, -UR4, 0x3 ;  /* 0x80000004141c7c11 */ /* 0x001fcc000f8e18ff */
[----:B------:R-:W0:Y:S02]  /*27b0*/  LDC.64 R28, c[0x3][R28] ;  /* 0x00c000001c1c7b82 */ /* 0x000e240000000a00 */
.L_x_29:
[----:B------:R-:W-:Y:S05]  /*27c0*/  BSYNC.RECONVERGENT B1 ;  /* 0x0000000000017941 */ /* 0x000fea0003800200 */
.L_x_22:
[----:B0-----:R-:W0:Y:S01]  /*27d0*/  F2F.F32.F64 R28, R28 ;  /* 0x0000001c001c7310 */ /* 0x001e220000301000 */
[----:B-1----:R-:W-:Y:S01]  /*27e0*/  FFMA R13, R9, R13, -R14 ;  /* 0x0000000d090d7223 */ /* 0x002fe2000000080e */
[----:B------:R-:W-:Y:S01]  /*27f0*/  UMOV UR4, 0x652b82fe ;  /* 0x652b82fe00047882 */ /* 0x000fe20000000000 */
[----:B------:R-:W-:Y:S01]  /*2800*/  UMOV UR5, 0x3ff71547 ;  /* 0x3ff7154700057882 */ /* 0x000fe20000000000 */
[----:B------:R-:W-:-:S04]  /*2810*/  FMUL R31, R10, 1.2999999523162841797 ;  /* 0x3fa666660a1f7820 */ /* 0x000fc80000400000 */
[----:B------:R-:W-:Y:S01]  /*2820*/  FMUL R33, R6, R31 ;  /* 0x0000001f06217220 */ /* 0x000fe20000400000 */
[----:B------:R-:W-:Y:S01]  /*2830*/  MOV R6, R8 ;  /* 0x0000000800067202 */ /* 0x000fe20000000f00 */
[----:B------:R-:W-:Y:S01]  /*2840*/  F2F.F64.F32 R30, R31 ;  /* 0x0000001f001e7310 */ /* 0x000fe20000201800 */
[----:B0-----:R-:W-:-:S07]  /*2850*/  FADD R13, -R28, R13 ;  /* 0x0000000d1c0d7221 */ /* 0x001fce0000000100 */
[----:B------:R0:W1:Y:S02]  /*2860*/  F2F.F64.F32 R20, R13 ;  /* 0x0000000d00147310 */ /* 0x0000640000201800 */
[----:B0-----:R-:W-:Y:S01]  /*2870*/  IMAD.MOV.U32 R13, RZ, RZ, R11 ;  /* 0x000000ffff0d7224 */ /* 0x001fe200078e000b */
[----:B-1----:R-:W-:Y:S01]  /*2880*/  DMUL R20, R20, UR4 ;  /* 0x0000000414147c28 */ /* 0x002fe20008000000 */
[----:B------:R-:W-:Y:S01]  /*2890*/  UMOV UR4, 0xc924223 ;  /* 0x0c92422300047882 */ /* 0x000fe20000000000 */
[----:B------:R-:W-:-:S08]  /*28a0*/  UMOV UR5, 0x3bc79ca1 ;  /* 0x3bc79ca100057882 */ /* 0x000fd00000000000 */
[----:B------:R-:W0:Y:S08]  /*28b0*/  F2F.F32.F64 R20, R20 ;  /* 0x0000001400147310 */ /* 0x000e300000301000 */
[----:B0-----:R-:W0:Y:S02]  /*28c0*/  MUFU.EX2 R32, R20 ;  /* 0x0000001400207308 */ /* 0x001e240000000800 */
[----:B0-----:R-:W-:-:S13]  /*28d0*/  FSETP.GEU.AND P0, PT, R33, R32, PT ;  /* 0x000000202100720b */ /* 0x001fda0003f0e000 */
[----:B------:R-:W-:-:S14]  /*28e0*/  DSETP.LTU.OR P0, PT, R30, UR4, P0 ;  /* 0x000000041e007e2a */ /* 0x000fdc0008709400 */
[----:B------:R-:W-:Y:S05]  /*28f0*/  @P0 BRA `(.L_x_30) ;  /* 0xfffffff000a80947 */ /* 0x000fea000383ffff */
[----:B------:R-:W-:Y:S05]  /*2900*/  BSYNC.RECONVERGENT B2 ;  /* 0x0000000000027941 */ /* 0x000fea0003800200 */
.L_x_21:
[----:B------:R-:W-:Y:S01]  /*2910*/  MOV R9, R7 ;  /* 0x0000000700097202 */ /* 0x000fe20000000f00 */
[----:B------:R-:W-:Y:S01]  /*2920*/  IMAD.MOV.U32 R10, RZ, RZ, R12 ;  /* 0x000000ffff0a7224 */ /* 0x000fe200078e000c */
[----:B------:R1:W-:Y:S01]  /*2930*/  STL.64 [R1+0x10], R4 ;  /* 0x0000100401007387 */ /* 0x0003e20000100a00 */
[----:B------:R1:W2:Y:S03]  /*2940*/  F2I.U32.FLOOR.NTZ R0, R38 ;  /* 0x0000002600007305 */ /* 0x0002a60000207000 */
[----:B------:R1:W-:Y:S04]  /*2950*/  STL.64 [R1+0x8], R8 ;  /* 0x0000080801007387 */ /* 0x0003e80000100a00 */
[----:B------:R1:W-:Y:S02]  /*2960*/  STL.64 [R1], R10 ;  /* 0x0000000a01007387 */ /* 0x0003e40000100a00 */
.L_x_9:
[----:B------:R-:W-:Y:S05]  /*2970*/  BSYNC.RECONVERGENT B0 ;  /* 0x0000000000007941 */ /* 0x000fea0003800200 */
.L_x_5:
[----:B--2-4-:R-:W-:Y:S01]  /*2980*/  I2FP.F32.S32 R3, R0 ;  /* 0x0000000000037245 */ /* 0x014fe20000201400 */
[----:B------:R-:W-:Y:S01]  /*2990*/  HFMA2 R21, -RZ, RZ, 0, 0 ;  /* 0x00000000ff157431 */ /* 0x000fe200000001ff */
[----:B0-----:R-:W-:Y:S01]  /*29a0*/  MOV R6, R18 ;  /* 0x0000001200067202 */ /* 0x001fe20000000f00 */
[----:B------:R-:W-:Y:S01]  /*29b0*/  IMAD.MOV.U32 R7, RZ, RZ, R17 ;  /* 0x000000ffff077224 */ /* 0x000fe200078e0011 */
[----:B------:R-:W-:Y:S01]  /*29c0*/  MOV R20, 0x29f0 ;  /* 0x000029f000147802 */ /* 0x000fe20000000f00 */
[----:B-1-3--:R-:W-:-:S07]  /*29d0*/  FADD R4, R3, R26 ;  /* 0x0000001a03047221 */ /* 0x00afce0000000000 */
[----:B------:R-:W-:Y:S05]  /*29e0*/  CALL.REL.NOINC `($_Z16exact_simulationPfifffffP17curandStateXORWOW$_Z18gamma_distributionfP17curandStateXORWOW) ;  /* 0x0000000800347944 */ /* 0x000fea0003c00000 */
[----:B------:R-:W0:Y:S01]  /*29f0*/  LDCU.64 UR4, c[0x0][0x388] ;  /* 0x00007100ff0477ac */ /* 0x000e220008000a00 */
[C---:B------:R-:W-:Y:S01]  /*2a00*/  ISETP.NE.AND P0, PT, R2.reuse, 0x1, PT ;  /* 0x000000010200780c */ /* 0x040fe20003f05270 */
[----:B------:R-:W-:Y:S02]  /*2a10*/  VIADD R2, R2, 0x1 ;  /* 0x0000000102027836 */ /* 0x000fe40000000000 */
[----:B------:R-:W-:-:S04]  /*2a20*/  FMUL R4, R25, R4 ;  /* 0x0000000419047220 */ /* 0x000fc80000400000 */
[C---:B------:R-:W-:Y:S01]  /*2a30*/  FADD R0, R4.reuse, R22 ;  /* 0x0000001604007221 */ /* 0x040fe20000000000 */
[----:B------:R-:W-:Y:S02]  /*2a40*/  FSEL R19, R4, R19, !P0 ;  /* 0x0000001304137208 */ /* 0x000fe40004000000 */
[----:B------:R-:W-:Y:S01]  /*2a50*/  MOV R22, R4 ;  /* 0x0000000400167202 */ /* 0x000fe20000000f00 */
[----:B------:R-:W-:Y:S01]  /*2a60*/  FMUL R0, R0, 0.5 ;  /* 0x3f00000000007820 */ /* 0x000fe20000400000 */
[----:B0-----:R-:W-:-:S03]  /*2a70*/  ISETP.NE.AND P1, PT, R2, UR4, PT ;  /* 0x0000000402007c0c */ /* 0x001fc6000bf25270 */
[----:B------:R-:W-:-:S10]  /*2a80*/  FFMA R23, R0, UR5, R23 ;  /* 0x0000000500177c23 */ /* 0x000fd40008000017 */
[----:B------:R-:W-:Y:S05]  /*2a90*/  @P1 BRA `(.L_x_31) ;  /* 0xffffffd800941947 */ /* 0x000fea000383ffff */
[----:B------:R1:W5:Y:S01]  /*2aa0*/  LDL R2, [R1+0x18] ;  /* 0x0000180001027983 */ /* 0x0003620000100800 */
[----:B------:R-:W-:-:S07]  /*2ab0*/  FADD R19, R19, -0.10000000149011611938 ;  /* 0xbdcccccd13137421 */ /* 0x000fce0000000000 */
.L_x_0:
[----:B0-----:R-:W0:Y:S02]  /*2ac0*/  LDC R5, c[0x0][0x398] ;  /* 0x0000e600ff057b82 */ /* 0x001e240000000800 */
[----:B0-----:R-:W-:-:S05]  /*2ad0*/  VIADD R0, R5, 0x1800000 ;  /* 0x0180000005007836 */ /* 0x001fca0000000000 */
[----:B------:R-:W-:-:S04]  /*2ae0*/  LOP3.LUT R0, R0, 0x7f800000, RZ, 0xc0, !PT ;  /* 0x7f80000000007812 */ /* 0x000fc800078ec0ff */
[----:B------:R-:W-:-:S13]  /*2af0*/  ISETP.GT.U32.AND P0, PT, R0, 0x1ffffff, PT ;  /* 0x01ffffff0000780c */ /* 0x000fda0003f04070 */
[----:B------:R-:W-:Y:S05]  /*2b00*/  @P0 BRA `(.L_x_32) ;  /* 0x0000000000180947 */ /* 0x000fea0003800000 */
[----:B------:R-:W0:Y:S01]  /*2b10*/  LDCU UR4, c[0x0][0x398] ;  /* 0x00007300ff0477ac */ /* 0x000e220008000800 */
[----:B------:R-:W-:Y:S01]  /*2b20*/  MOV R20, 0x2b60 ;  /* 0x00002b6000147802 */ /* 0x000fe20000000f00 */
[----:B------:R-:W-:Y:S01]  /*2b30*/  IMAD.MOV.U32 R21, RZ, RZ, 0x0 ;  /* 0x00000000ff157424 */ /* 0x000fe200078e00ff */
[----:B0-----:R-:W-:-:S07]  /*2b40*/  MOV R4, UR4 ;  /* 0x0000000400047c02 */ /* 0x001fce0008000f00 */
[----:B-1---5:R-:W-:Y:S05]  /*2b50*/  CALL.REL.NOINC `($__internal_0_$__cuda_sm20_rcp_rn_f32_slowpath) ;  /* 0x0000002400147944 */ /* 0x022fea0003c00000 */
[----:B------:R-:W-:Y:S05]  /*2b60*/  BRA `(.L_x_33) ;  /* 0x0000000000107947 */ /* 0x000fea0003800000 */
.L_x_32:
[----:B------:R-:W0:Y:S02]  /*2b70*/  MUFU.RCP R4, R5 ;  /* 0x0000000500047308 */ /* 0x000e240000001000 */
[----:B0-----:R-:W-:-:S04]  /*2b80*/  FFMA R0, R4, R5, -1 ;  /* 0xbf80000004007423 */ /* 0x001fc80000000005 */
[----:B------:R-:W-:-:S04]  /*2b90*/  FADD.FTZ R3, -R0, -RZ ;  /* 0x800000ff00037221 */ /* 0x000fc80000010100 */
[----:B------:R-:W-:-:S07]  /*2ba0*/  FFMA R4, R4, R3, R4 ;  /* 0x0000000304047223 */ /* 0x000fce0000000004 */
.L_x_33:
[----:B------:R-:W0:Y:S01]  /*2bb0*/  LDC.64 R6, c[0x0][0x390] ;  /* 0x0000e400ff067b82 */ /* 0x000e220000000a00 */
[----:B-----5:R-:W-:Y:S01]  /*2bc0*/  ISETP.NE.AND P0, PT, R2, 0x1, PT ;  /* 0x000000010200780c */ /* 0x020fe20003f05270 */
[----:B------:R-:W-:Y:S06]  /*2bd0*/  BSSY.RECONVERGENT B7, `(.L_x_34) ;  /* 0x000004f000077945 */ /* 0x000fec0003800200 */
[----:B------:R-:W2:Y:S01]  /*2be0*/  LDC R5, c[0x0][0x39c] ;  /* 0x0000e700ff057b82 */ /* 0x000ea20000000800 */
[----:B0-----:R-:W-:-:S04]  /*2bf0*/  FFMA R0, -R6, R7, R19 ;  /* 0x0000000706007223 */ /* 0x001fc80000000113 */
[----:B------:R-:W-:-:S04]  /*2c00*/  FFMA R3, R23, R6, R0 ;  /* 0x0000000617037223 */ /* 0x000fc80000000000 */
[----:B------:R-:W-:Y:S01]  /*2c10*/  FMUL R2, R3, R4 ;  /* 0x0000000403027220 */ /* 0x000fe20000400000 */
[----:B--2---:R-:W-:Y:S01]  /*2c20*/  FFMA R0, -R5, R5, 1 ;  /* 0x3f80000005007423 */ /* 0x004fe20000000105 */
[----:B------:R-:W-:-:S03]  /*2c30*/  FMUL R3, R23, -0.5 ;  /* 0xbf00000017037820 */ /* 0x000fc60000400000 */
[----:B------:R-:W-:Y:S01]  /*2c40*/  FMUL R23, R0, R23 ;  /* 0x0000001700177220 */ /* 0x000fe20000400000 */
[----:B------:R-:W-:Y:S01]  /*2c50*/  FFMA R2, R2, R5, R3 ;  /* 0x0000000502027223 */ /* 0x000fe20000000003 */
[----:B------:R-:W-:Y:S06]  /*2c60*/  @!P0 BRA `(.L_x_35) ;  /* 0x0000000400108947 */ /* 0x000fec0003800000 */
[----:B------:R-:W2:Y:S04]  /*2c70*/  LDL.64 R8, [R1] ;  /* 0x0000000001087983 */ /* 0x000ea80000100a00 */
[----:B------:R-:W3:Y:S04]  /*2c80*/  LDL R4, [R1+0x14] ;  /* 0x0000140001047983 */ /* 0x000ee80000100800 */
[----:B------:R-:W4:Y:S01]  /*2c90*/  LDL R3, [R1+0x8] ;  /* 0x0000080001037983 */ /* 0x000f220000100800 */
[----:B------:R-:W-:Y:S01]  /*2ca0*/  HFMA2 R7, -RZ, RZ, 0.1171875, 0 ;  /* 0x2f800000ff077431 */ /* 0x000fe200000001ff */
[----:B------:R-:W-:Y:S01]  /*2cb0*/  BSSY.RECONVERGENT B6, `(.L_x_36) ;  /* 0x000003b000067945 */ /* 0x000fe20003800200 */
[----:B--2---:R-:W-:-:S04]  /*2cc0*/  SHF.R.U32.HI R0, RZ, 0x2, R9 ;  /* 0x00000002ff007819 */ /* 0x004fc80000011609 */
[----:B------:R-:W-:Y:S01]  /*2cd0*/  LOP3.LUT R0, R0, R9, RZ, 0x3c, !PT ;  /* 0x0000000900007212 */ /* 0x000fe200078e3cff */
[----:B------:R-:W-:Y:S01]  /*2ce0*/  IMAD.MOV.U32 R9, RZ, RZ, 0x3e055027 ;  /* 0x3e055027ff097424 */ /* 0x000fe200078e00ff */
[----:B---3--:R-:W-:-:S03]  /*2cf0*/  SHF.L.U32 R5, R4, 0x4, RZ ;  /* 0x0000000404057819 */ /* 0x008fc600000006ff */
[----:B------:R-:W-:-:S05]  /*2d00*/  IMAD.SHL.U32 R6, R0, 0x2, RZ ;  /* 0x0000000200067824 */ /* 0x000fca00078e00ff */
[----:B------:R-:W-:-:S04]  /*2d10*/  LOP3.LUT R5, R0, R6, R5, 0x96, !PT ;  /* 0x0000000600057212 */ /* 0x000fc800078e9605 */
[----:B------:R-:W-:-:S04]  /*2d20*/  LOP3.LUT R5, R5, R4, RZ, 0x3c, !PT ;  /* 0x0000000405057212 */ /* 0x000fc800078e3cff */
[----:B------:R-:W-:-:S04]  /*2d30*/  IADD3 R0, PT, PT, R8, 0x587c5, R5 ;  /* 0x000587c508007810 */ /* 0x000fc80007ffe005 */
[----:B------:R-:W-:-:S05]  /*2d40*/  I2FP.F32.U32 R0, R0 ;  /* 0x0000000000007245 */ /* 0x000fca0000201000 */
[----:B------:R-:W-:-:S05]  /*2d50*/  FFMA R0, R0, R7, 1.1641532182693481445e-10 ;  /* 0x2f00000000007423 */ /* 0x000fca0000000007 */
[----:B------:R-:W-:-:S13]  /*2d60*/  FSETP.GEU.AND P0, PT, R0, 1.175494350822287508e-38, PT ;  /* 0x008000000000780b */ /* 0x000fda0003f0e000 */
[----:B------:R-:W-:-:S04]  /*2d70*/  @!P0 FMUL R0, R0, 8388608 ;  /* 0x4b00000000008820 */ /* 0x000fc80000400000 */
[----:B------:R-:W-:-:S05]  /*2d80*/  VIADD R4, R0, 0xc0d55555 ;  /* 0xc0d5555500047836 */ /* 0x000fca0000000000 */
[----:B------:R-:W-:-:S04]  /*2d90*/  LOP3.LUT R7, R4, 0xff800000, RZ, 0xc0, !PT ;  /* 0xff80000004077812 */ /* 0x000fc800078ec0ff */
[-C--:B------:R-:W-:Y:S02]  /*2da0*/  IADD3 R4, PT, PT, R0, -R7.reuse, RZ ;  /* 0x8000000700047210 */ /* 0x080fe40007ffe0ff */
[----:B------:R-:W-:-:S03]  /*2db0*/  I2FP.F32.S32 R7, R7 ;  /* 0x0000000700077245 */ /* 0x000fc60000201400 */
[----:B------:R-:W-:Y:S01]  /*2dc0*/  FADD R6, R4, -1 ;  /* 0xbf80000004067421 */ /* 0x000fe20000000000 */
[----:B------:R-:W-:Y:S02]  /*2dd0*/  FSEL R4, RZ, -23, P0 ;  /* 0xc1b80000ff047808 */ /* 0x000fe40000000000 */
[----:B------:R-:W-:Y:S01]  /*2de0*/  ISETP.GT.U32.AND P0, PT, R0, 0x7f7fffff, PT ;  /* 0x7f7fffff0000780c */ /* 0x000fe20003f04070 */
[C---:B------:R-:W-:Y:S02]  /*2df0*/  FFMA R9, R6.reuse, -R9, 0.14084610342979431152 ;  /* 0x3e1039f606097423 */ /* 0x040fe40000000809 */
[----:B------:R-:W-:Y:S01]  /*2e00*/  FFMA R7, R7, 1.1920928955078125e-07, R4 ;  /* 0x3400000007077823 */ /* 0x000fe20000000004 */
[----:B----4-:R-:W-:Y:S01]  /*2e10*/  SHF.R.U32.HI R4, RZ, 0x2, R3 ;  /* 0x00000002ff047819 */ /* 0x010fe20000011603 */
[----:B------:R-:W-:-:S03]  /*2e20*/  FFMA R9, R6, R9, -0.12148627638816833496 ;  /* 0xbdf8cdcc06097423 */ /* 0x000fc60000000009 */
[----:B------:R-:W-:Y:S01]  /*2e30*/  LOP3.LUT R4, R4, R3, RZ, 0x3c, !PT ;  /* 0x0000000304047212 */ /* 0x000fe200078e3cff */
[----:B------:R-:W-:Y:S01]  /*2e40*/  FFMA R9, R6, R9, 0.13980610668659210205 ;  /* 0x3e0f295506097423 */ /* 0x000fe20000000009 */
[----:B------:R-:W-:-:S03]  /*2e50*/  SHF.L.U32 R3, R5, 0x4, RZ ;  /* 0x0000000405037819 */ /* 0x000fc600000006ff */
[----:B------:R-:W-:-:S04]  /*2e60*/  FFMA R9, R6, R9, -0.16684235632419586182 ;  /* 0xbe2ad8b906097423 */ /* 0x000fc80000000009 */
[----:B------:R-:W-:-:S04]  /*2e70*/  FFMA R9, R6, R9, 0.20012299716472625732 ;  /* 0x3e4ced0b06097423 */ /* 0x000fc80000000009 */
[----:B------:R-:W-:-:S04]  /*2e80*/  FFMA R9, R6, R9, -0.24999669194221496582 ;  /* 0xbe7fff2206097423 */ /* 0x000fc80000000009 */
[----:B------:R-:W-:-:S04]  /*2e90*/  FFMA R9, R6, R9, 0.33333182334899902344 ;  /* 0x3eaaaa7806097423 */ /* 0x000fc80000000009 */
[----:B------:R-:W-:-:S04]  /*2ea0*/  FFMA R9, R6, R9, -0.5 ;  /* 0xbf00000006097423 */ /* 0x000fc80000000009 */
[----:B------:R-:W-:-:S04]  /*2eb0*/  FMUL R9, R6, R9 ;  /* 0x0000000906097220 */ /* 0x000fc80000400000 */
[----:B------:R-:W-:Y:S01]  /*2ec0*/  FFMA R6, R6, R9, R6 ;  /* 0x0000000906067223 */ /* 0x000fe20000000006 */
[----:B------:R-:W-:-:S03]  /*2ed0*/  MOV R9, 0x7f800000 ;  /* 0x7f80000000097802 */ /* 0x000fc60000000f00 */
[----:B------:R-:W-:Y:S01]  /*2ee0*/  FFMA R7, R7, 0.69314718246459960938, R6 ;  /* 0x3f31721807077823 */ /* 0x000fe20000000006 */
[----:B------:R-:W-:Y:S02]  /*2ef0*/  IMAD.SHL.U32 R6, R4, 0x2, RZ ;  /* 0x0000000204067824 */ /* 0x000fe400078e00ff */
[C---:B------:R-:W-:Y:S01]  /*2f00*/  @P0 FFMA R7, R0.reuse, R9, +INF ;  /* 0x7f80000000070423 */ /* 0x040fe20000000009 */
[----:B------:R-:W-:-:S03]  /*2f10*/  FSETP.NEU.AND P0, PT, R0, RZ, PT ;  /* 0x000000ff0000720b */ /* 0x000fc60003f0d000 */
[----:B------:R-:W-:Y:S01]  /*2f20*/  FMUL R7, R7, -2 ;  /* 0xc000000007077820 */ /* 0x000fe20000400000 */
[----:B------:R-:W-:-:S04]  /*2f30*/  LOP3.LUT R6, R4, R6, R3, 0x96, !PT ;  /* 0x0000000604067212 */ /* 0x000fc800078e9603 */
[----:B------:R-:W-:Y:S02]  /*2f40*/  FSEL R4, R7, +INF , P0 ;  /* 0x7f80000007047808 */ /* 0x000fe40000000000 */
[----:B------:R-:W-:Y:S02]  /*2f50*/  LOP3.LUT R5, R6, R5, RZ, 0x3c, !PT ;  /* 0x0000000506057212 */ /* 0x000fe400078e3cff */
[----:B------:R0:W2:Y:S01]  /*2f60*/  MUFU.RSQ R3, R4 ;  /* 0x0000000400037308 */ /* 0x0000a20000001400 */
[----:B------:R-:W-:Y:S01]  /*2f70*/  VIADD R0, R4, 0xf3000000 ;  /* 0xf300000004007836 */ /* 0x000fe20000000000 */
[----:B------:R-:W-:-:S04]  /*2f80*/  IADD3 R5, PT, PT, R8, 0xb0f8a, R5 ;  /* 0x000b0f8a08057810 */ /* 0x000fc80007ffe005 */
[----:B------:R-:W-:Y:S01]  /*2f90*/  ISETP.GT.U32.AND P0, PT, R0, 0x727fffff, PT ;  /* 0x727fffff0000780c */ /* 0x000fe20003f04070 */
[----:B------:R-:W-:Y:S01]  /*2fa0*/  HFMA2 R0, -RZ, RZ, 0.1495361328125, 0.0004794597625732421875 ;  /* 0x30c90fdbff007431 */ /* 0x000fe200000001ff */
[----:B------:R-:W-:-:S05]  /*2fb0*/  I2FP.F32.U32 R5, R5 ;  /* 0x0000000500057245 */ /* 0x000fca0000201000 */
[----:B------:R-:W-:-:S06]  /*2fc0*/  FFMA R17, R5, R0, 7.314590599882819788e-10 ;  /* 0x30490fdb05117423 */ /* 0x000fcc0000000000 */
[----:B0-2---:R-:W-:Y:S05]  /*2fd0*/  @!P0 BRA `(.L_x_37) ;  /* 0x0000000000108947 */ /* 0x005fea0003800000 */
[----:B------:R-:W-:Y:S01]  /*2fe0*/  MOV R20, 0x3010 ;  /* 0x0000301000147802 */ /* 0x000fe20000000f00 */
[----:B------:R-:W-:-:S07]  /*2ff0*/  IMAD.MOV.U32 R21, RZ, RZ, 0x0 ;  /* 0x00000000ff157424 */ /* 0x000fce00078e00ff */
[----:B-1----:R-:W-:Y:S05]  /*3000*/  CALL.REL.NOINC `($__internal_1_$__cuda_sm20_sqrt_rn_f32_slowpath) ;  /* 0x0000002000c07944 */ /* 0x002fea0003c00000 */
[----:B------:R-:W-:Y:S05]  /*3010*/  BRA `(.L_x_38) ;  /* 0x0000000000107947 */ /* 0x000fea0003800000 */
.L_x_37:
[----:B------:R-:W-:Y:S01]  /*3020*/  FMUL.FTZ R5, R4, R3 ;  /* 0x0000000304057220 */ /* 0x000fe20000410000 */
[----:B------:R-:W-:-:S03]  /*3030*/  FMUL.FTZ R3, R3, 0.5 ;  /* 0x3f00000003037820 */ /* 0x000fc60000410000 */
[----:B------:R-:W-:-:S04]  /*3040*/  FFMA R4, -R5, R5, R4 ;  /* 0x0000000505047223 */ /* 0x000fc80000000104 */
[----:B------:R-:W-:-:S07]  /*3050*/  FFMA R4, R4, R3, R5 ;  /* 0x0000000304047223 */ /* 0x000fce0000000005 */
.L_x_38:
[----:B------:R-:W-:Y:S05]  /*3060*/  BSYNC.RECONVERGENT B6 ;  /* 0x0000000000067941 */ /* 0x000fea0003800200 */
.L_x_36:
[----:B------:R-:W-:-:S04]  /*3070*/  FMUL.RZ R0, R17, 0.15915493667125701904 ;  /* 0x3e22f98311007820 */ /* 0x000fc8000040c000 */
[----:B------:R-:W0:Y:S02]  /*3080*/  MUFU.SIN R17, R0 ;  /* 0x0000000000117308 */ /* 0x000e240000000400 */
[----:B0-----:R-:W-:Y:S01]  /*3090*/  FMUL R17, R17, R4 ;  /* 0x0000000411117220 */ /* 0x001fe20000400000 */
[----:B------:R-:W-:Y:S06]  /*30a0*/  BRA `(.L_x_39) ;  /* 0x0000000000047947 */ /* 0x000fec0003800000 */
.L_x_35:
[----:B------:R0:W5:Y:S02]  /*30b0*/  LDL R17, [R1+0x20] ;  /* 0x0000200001117983 */ /* 0x0001640000100800 */
.L_x_39:
[----:B------:R-:W-:Y:S05]  /*30c0*/  BSYNC.RECONVERGENT B7 ;  /* 0x0000000000077941 */ /* 0x000fea0003800200 */
.L_x_34:
[----:B------:R-:W-:Y:S01]  /*30d0*/  IADD3 R3, PT, PT, R23, -0xd000000, RZ ;  /* 0xf300000017037810 */ /* 0x000fe20007ffe0ff */
[----:B------:R2:W3:Y:S01]  /*30e0*/  MUFU.RSQ R0, R23 ;  /* 0x0000001700007308 */ /* 0x0004e20000001400 */
[----:B------:R-:W-:Y:S02]  /*30f0*/  BSSY.RECONVERGENT B6, `(.L_x_40) ;  /* 0x000000c000067945 */ /* 0x000fe40003800200 */
[----:B------:R-:W-:-:S13]  /*3100*/  ISETP.GT.U32.AND P0, PT, R3, 0x727fffff, PT ;  /* 0x727fffff0300780c */ /* 0x000fda0003f04070 */
[----:B--2---:R-:W-:Y:S05]  /*3110*/  @!P0 BRA `(.L_x_41) ;  /* 0x0000000000148947 */ /* 0x004fea0003800000 */
[----:B------:R-:W-:Y:S01]  /*3120*/  IMAD.MOV.U32 R4, RZ, RZ, R23 ;  /* 0x000000ffff047224 */ /* 0x000fe200078e0017 */
[----:B------:R-:W-:Y:S02]  /*3130*/  MOV R20, 0x3160 ;  /* 0x0000316000147802 */ /* 0x000fe40000000f00 */
[----:B------:R-:W-:-:S07]  /*3140*/  MOV R21, 0x0 ;  /* 0x0000000000157802 */ /* 0x000fce0000000f00 */
[----:B01-3-5:R-:W-:Y:S05]  /*3150*/  CALL.REL.NOINC `($__internal_1_$__cuda_sm20_sqrt_rn_f32_slowpath) ;  /* 0x00000020006c7944 */ /* 0x02bfea0003c00000 */
[----:B------:R-:W-:Y:S05]  /*3160*/  BRA `(.L_x_42) ;  /* 0x0000000000107947 */ /* 0x000fea0003800000 */
.L_x_41:
[----:B---3--:R-:W-:Y:S01]  /*3170*/  FMUL.FTZ R4, R23, R0 ;  /* 0x0000000017047220 */ /* 0x008fe20000410000 */
[----:B------:R-:W-:-:S03]  /*3180*/  FMUL.FTZ R0, R0, 0.5 ;  /* 0x3f00000000007820 */ /* 0x000fc60000410000 */
[----:B------:R-:W-:-:S04]  /*3190*/  FFMA R23, -R4, R4, R23 ;  /* 0x0000000404177223 */ /* 0x000fc80000000117 */
[----:B------:R-:W-:-:S07]  /*31a0*/  FFMA R4, R23, R0, R4 ;  /* 0x0000000017047223 */ /* 0x000fce0000000004 */
.L_x_42:
[----:B------:R-:W-:Y:S05]  /*31b0*/  BSYNC.RECONVERGENT B6 ;  /* 0x0000000000067941 */ /* 0x000fea0003800200 */
.L_x_40:
[----:B------:R-:W-:Y:S02]  /*31c0*/  HFMA2 R5, -RZ, RZ, 3.7421875, 0 ;  /* 0x437c0000ff057431 */ /* 0x000fe400000001ff */
[----:B------:R-:W-:Y:S02]  /*31d0*/  IMAD.MOV.U32 R3, RZ, RZ, 0x3bbb989d ;  /* 0x3bbb989dff037424 */ /* 0x000fe400078e00ff */
[----:B-----5:R-:W-:-:S04]  /*31e0*/  FFMA R2, R4, R17, R2 ;  /* 0x0000001104027223 */ /* 0x020fc80000000002 */
[----:B------:R-:W-:-:S04]  /*31f0*/  FFMA.SAT R0, R2, R3, 0.5 ;  /* 0x3f00000002007423 */ /* 0x000fc80000002003 */
[----:B------:R-:W-:-:S04]  /*3200*/  FFMA.RM R0, R0, R5, 12582913 ;  /* 0x4b40000100007423 */ /* 0x000fc80000004005 */
[C---:B------:R-:W-:Y:S01]  /*3210*/  FADD R3, R0.reuse, -12583039 ;  /* 0xcb40007f00037421 */ /* 0x040fe20000000000 */
[----:B------:R-:W-:-:S03]  /*3220*/  IMAD.SHL.U32 R0, R0, 0x800000, RZ ;  /* 0x0080000000007824 */ /* 0x000fc600078e00ff */
[----:B------:R-:W-:-:S04]  /*3230*/  FFMA R3, R2, 1.4426950216293334961, -R3 ;  /* 0x3fb8aa3b02037823 */ /* 0x000fc80000000803 */
[----:B------:R-:W-:Y:S02]  /*3240*/  FFMA R4, R2, 1.925963033500011079e-08, R3 ;  /* 0x32a5706002047823 */ /* 0x000fe40000000003 */
[----:B------:R-:W2:Y:S02]  /*3250*/  LDC.64 R2, c[0x0][0x380] ;  /* 0x0000e000ff027b82 */ /* 0x000ea40000000a00 */
[----:B------:R-:W3:Y:S02]  /*3260*/  MUFU.EX2 R5, R4 ;  /* 0x0000000400057308 */ /* 0x000ee40000000800 */
[----:B---3--:R-:W-:Y:S01]  /*3270*/  FFMA R0, R0, R5, -1 ;  /* 0xbf80000000007423 */ /* 0x008fe20000000005 */
[----:B--2---:R-:W-:-:S04]  /*3280*/  IMAD.WIDE R16, R16, 0x4, R2 ;  /* 0x0000000410107825 */ /* 0x004fc800078e0202 */
[----:B------:R-:W-:-:S05]  /*3290*/  FMNMX R3, RZ, R0, !PT ;  /* 0x00000000ff037209 */ /* 0x000fca0007800000 */
[----:B------:R-:W-:Y:S01]  /*32a0*/  STG.E desc[UR36][R16.64], R3 ;  /* 0x0000000310007986 */ /* 0x000fe2000c101924 */
[----:B------:R-:W-:Y:S05]  /*32b0*/  EXIT ;  /* 0x000000000000794d */ /* 0x000fea0003800000 */
        .type           $_Z16exact_simulationPfifffffP17curandStateXORWOW$_Z18gamma_distributionfP17curandStateXORWOW,@function
        .size           $_Z16exact_simulationPfifffffP17curandStateXORWOW$_Z18gamma_distributionfP17curandStateXORWOW,($__internal_2_$__cuda_sm20_dblrcp_rn_slowpath_v3 - $_Z16exact_simulationPfifffffP17curandStateXORWOW$_Z18gamma_distributionfP17curandStateXORWOW)
$_Z16exact_simulationPfifffffP17curandStateXORWOW$_Z18gamma_distributionfP17curandStateXORWOW:
[----:B------:R-:W-:-:S05]  /*32c0*/  IADD3 R1, PT, PT, R1, -0x28, RZ ;  /* 0xffffffd801017810 */ /* 0x000fca0007ffe0ff */
[----:B------:R-:W-:Y:S04]  /*32d0*/  STL [R1+0x18], R21 ;  /* 0x0000181501007387 */ /* 0x000fe80000100800 */
[----:B------:R-:W-:Y:S04]  /*32e0*/  STL [R1+0x14], R20 ;  /* 0x0000141401007387 */ /* 0x000fe80000100800 */
[----:B------:R-:W-:Y:S04]  /*32f0*/  STL [R1+0xc], R18 ;  /* 0x00000c1201007387 */ /* 0x000fe80000100800 */
[----:B------:R-:W-:Y:S04]  /*3300*/  STL [R1+0x8], R17 ;  /* 0x0000081101007387 */ /* 0x000fe80000100800 */
[----:B------:R-:W-:Y:S04]  /*3310*/  STL [R1], R2 ;  /* 0x0000000201007387 */ /* 0x000fe80000100800 */
[----:B------:R0:W-:Y:S04]  /*3320*/  STL [R1+0x24], R24 ;  /* 0x0000241801007387 */ /* 0x0001e80000100800 */
[----:B------:R1:W-:Y:S04]  /*3330*/  STL [R1+0x20], R23 ;  /* 0x0000201701007387 */ /* 0x0003e80000100800 */
[----:B------:R2:W-:Y:S01]  /*3340*/  STL [R1+0x1c], R22 ;  /* 0x00001c1601007387 */ /* 0x0005e20000100800 */
[----:B0-----:R-:W0:Y:S05]  /*3350*/  BMOV.32.CLEAR R24, B9 ;  /* 0x0000000009187355 */ /* 0x001e2a0000100000 */
[----:B------:R3:W-:Y:S01]  /*3360*/  STL [R1+0x10], R19 ;  /* 0x0000101301007387 */ /* 0x0007e20000100800 */
[----:B-1----:R-:W1:Y:S05]  /*3370*/  BMOV.32.CLEAR R23, B8 ;  /* 0x0000000008177355 */ /* 0x002e6a0000100000 */
[----:B--2---:R-:W2:Y:S05]  /*3380*/  BMOV.32.CLEAR R22, B7 ;  /* 0x0000000007167355 */ /* 0x004eaa0000100000 */
[----:B---3--:R-:W3:Y:S05]  /*3390*/  BMOV.32.CLEAR R19, B6 ;  /* 0x0000000006137355 */ /* 0x008eea0000100000 */
[----:B------:R4:W-:Y:S02]  /*33a0*/  STL [R1+0x4], R16 ;  /* 0x0000041001007387 */ /* 0x0009e40000100800 */
[----:B----4-:R-:W-:Y:S01]  /*33b0*/  IMAD.MOV.U32 R16, RZ, RZ, R4 ;  /* 0x000000ffff107224 */ /* 0x010fe200078e0004 */
[----:B------:R-:W4:Y:S04]  /*33c0*/  LDCU UR4, c[0x0][0x2f8] ;  /* 0x00005f00ff0477ac */ /* 0x000f280008000800 */
[----:B------:R-:W-:Y:S01]  /*33d0*/  FSETP.GE.AND P0, PT, R16, 1, PT ;  /* 0x3f8000001000780b */ /* 0x000fe20003f06000 */
[----:B------:R-:W-:Y:S01]  /*33e0*/  BSSY.RECONVERGENT B9, `(.L_x_43) ;  /* 0x0000156000097945 */ /* 0x000fe20003800200 */
[----:B----4-:R-:W-:-:S11]  /*33f0*/  IADD3 R17, PT, PT, R6, -UR4, RZ ;  /* 0x8000000406117c10 */ /* 0x010fd6000fffe0ff */
[----:B0123--:R-:W-:Y:S05]  /*3400*/  @!P0 BRA `(.L_x_44) ;  /* 0x0000000c00548947 */ /* 0x00ffea0003800000 */
[----:B------:R-:W-:Y:S01]  /*3410*/  FADD R16, R16, -0.3333333432674407959 ;  /* 0xbeaaaaab10107421 */ /* 0x000fe20000000000 */
[----:B------:R-:W-:Y:S03]  /*3420*/  BSSY.RECONVERGENT B6, `(.L_x_45) ;  /* 0x000000e000067945 */ /* 0x000fe60003800200 */
[----:B------:R-:W-:-:S04]  /*3430*/  FMUL R4, R16, 9 ;  /* 0x4110000010047820 */ /* 0x000fc80000400000 */
[----:B------:R-:W-:Y:S01]  /*3440*/  VIADD R0, R4, 0xf3000000 ;  /* 0xf300000004007836 */ /* 0x000fe20000000000 */
[----:B------:R0:W1:Y:S04]  /*3450*/  MUFU.RSQ R5, R4 ;  /* 0x0000000400057308 */ /* 0x0000680000001400 */
[----:B------:R-:W-:-:S13]  /*3460*/  ISETP.GT.U32.AND P0, PT, R0, 0x727fffff, PT ;  /* 0x727fffff0000780c */ /* 0x000fda0003f04070 */
[----:B01----:R-:W-:Y:S05]  /*3470*/  @!P0 BRA `(.L_x_46) ;  /* 0x0000000000108947 */ /* 0x003fea0003800000 */
[----:B------:R-:W-:Y:S02]  /*3480*/  MOV R20, 0x34b0 ;  /* 0x000034b000147802 */ /* 0x000fe40000000f00 */
[----:B------:R-:W-:-:S07]  /*3490*/  MOV R21, 0x0 ;  /* 0x0000000000157802 */ /* 0x000fce0000000f00 */
[----:B------:R-:W-:Y:S05]  /*34a0*/  CALL.REL.NOINC `($__internal_1_$__cuda_sm20_sqrt_rn_f32_slowpath) ;  /* 0x0000001c00987944 */ /* 0x000fea0003c00000 */
[----:B------:R-:W-:Y:S05]  /*34b0*/  BRA `(.L_x_47) ;  /* 0x0000000000107947 */ /* 0x000fea0003800000 */
.L_x_46:
[----:B------:R-:W-:Y:S01]  /*34c0*/  FMUL.FTZ R3, R4, R5 ;  /* 0x0000000504037220 */ /* 0x000fe20000410000 */
[----:B------:R-:W-:-:S03]  /*34d0*/  FMUL.FTZ R0, R5, 0.5 ;  /* 0x3f00000005007820 */ /* 0x000fc60000410000 */
[----:B------:R-:W-:-:S04]  /*34e0*/  FFMA R4, -R3, R3, R4 ;  /* 0x0000000303047223 */ /* 0x000fc80000000104 */
[----:B------:R-:W-:-:S07]  /*34f0*/  FFMA R4, R4, R0, R3 ;  /* 0x0000000004047223 */ /* 0x000fce0000000003 */
.L_x_47:
[----:B------:R-:W-:Y:S05]  /*3500*/  BSYNC.RECONVERGENT B6 ;  /* 0x0000000000067941 */ /* 0x000fea0003800200 */
.L_x_45:
[----:B------:R-:W-:Y:S01]  /*3510*/  VIADD R0, R4, 0x1800000 ;  /* 0x0180000004007836 */ /* 0x000fe20000000000 */
[----:B------:R-:W-:Y:S04]  /*3520*/  BSSY.RECONVERGENT B6, `(.L_x_48) ;  /* 0x000000d000067945 */ /* 0x000fe80003800200 */
[----:B------:R-:W-:-:S04]  /*3530*/  LOP3.LUT R0, R0, 0x7f800000, RZ, 0xc0, !PT ;  /* 0x7f80000000007812 */ /* 0x000fc800078ec0ff */
[----:B------:R-:W-:-:S13]  /*3540*/  ISETP.GT.U32.AND P0, PT, R0, 0x1ffffff, PT ;  /* 0x01ffffff0000780c */ /* 0x000fda0003f04070 */
[----:B------:R-:W-:Y:S05]  /*3550*/  @P0 BRA `(.L_x_49) ;  /* 0x0000000000140947 */ /* 0x000fea0003800000 */
[----:B------:R-:W-:Y:S01]  /*3560*/  HFMA2 R21, -RZ, RZ, 0, 0 ;  /* 0x00000000ff157431 */ /* 0x000fe200000001ff */
[----:B------:R-:W-:-:S07]  /*3570*/  MOV R20, 0x3590 ;  /* 0x0000359000147802 */ /* 0x000fce0000000f00 */
[----:B------:R-:W-:Y:S05]  /*3580*/  CALL.REL.NOINC `($__internal_0_$__cuda_sm20_rcp_rn_f32_slowpath) ;  /* 0x0000001800887944 */ /* 0x000fea0003c00000 */
[----:B------:R-:W-:Y:S01]  /*3590*/  IMAD.MOV.U32 R18, RZ, RZ, R4 ;  /* 0x000000ffff127224 */ /* 0x000fe200078e0004 */
[----:B------:R-:W-:Y:S06]  /*35a0*/  BRA `(.L_x_50) ;  /* 0x0000000000107947 */ /* 0x000fec0003800000 */
.L_x_49:
[----:B------:R-:W0:Y:S02]  /*35b0*/  MUFU.RCP R3, R4 ;  /* 0x0000000400037308 */ /* 0x000e240000001000 */
[----:B0-----:R-:W-:-:S04]  /*35c0*/  FFMA R0, R3, R4, -1 ;  /* 0xbf80000003007423 */ /* 0x001fc80000000004 */
[----:B------:R-:W-:-:S04]  /*35d0*/  FADD.FTZ R0, -R0, -RZ ;  /* 0x800000ff00007221 */ /* 0x000fc80000010100 */
[----:B------:R-:W-:-:S07]  /*35e0*/  FFMA R18, R3, R0, R3 ;  /* 0x0000000003127223 */ /* 0x000fce0000000003 */
.L_x_50:
[----:B------:R-:W-:Y:S05]  /*35f0*/  BSYNC.RECONVERGENT B6 ;  /* 0x0000000000067941 */ /* 0x000fea0003800200 */
.L_x_48:
[----:B------:R0:W5:Y:S02]  /*3600*/  LDL R0, [R17+0x18] ;  /* 0x0000180011007983 */ /* 0x0001640000100800 */
.L_x_60:
[----:B-1----:R-:W-:Y:S01]  /*3610*/  BSSY.RECONVERGENT B8, `(.L_x_51) ;  /* 0x000005c000087945 */ /* 0x002fe20003800200 */
.L_x_58:
[----:B-----5:R-:W-:Y:S01]  /*3620*/  ISETP.NE.AND P0, PT, R0, 0x1, PT ;  /* 0x000000010000780c */ /* 0x020fe20003f05270 */
[----:B------:R-:W-:-:S12]  /*3630*/  BSSY.RECONVERGENT B7, `(.L_x_52) ;  /* 0x0000054000077945 */ /* 0x000fd80003800200 */
[----:B-1----:R-:W-:Y:S05]  /*3640*/  @!P0 BRA `(.L_x_53) ;  /* 0x00000004003c8947 */ /* 0x002fea0003800000 */
[----:B------:R-:W2:Y:S04]  /*3650*/  LDL.64 R2, [R17] ;  /* 0x0000000011027983 */ /* 0x000ea80000100a00 */
[----:B------:R-:W3:Y:S04]  /*3660*/  LDL.64 R6, [R17+0x10] ;  /* 0x0000100011067983 */ /* 0x000ee80000100a00 */
[----:B------:R-:W4:Y:S01]  /*3670*/  LDL.64 R4, [R17+0x8] ;  /* 0x0000080011047983 */ /* 0x000f220000100a00 */
[----:B------:R-:W-:Y:S01]  /*3680*/  BSSY.RECONVERGENT B6, `(.L_x_54) ;  /* 0x0000041000067945 */ /* 0x000fe20003800200 */
[----:B--2---:R-:W-:-:S04]  /*3690*/  SHF.R.U32.HI R0, RZ, 0x2, R3 ;  /* 0x00000002ff007819 */ /* 0x004fc80000011603 */
[----:B------:R-:W-:Y:S01]  /*36a0*/  LOP3.LUT R0, R0, R3, RZ, 0x3c, !PT ;  /* 0x0000000300007212 */ /* 0x000fe200078e3cff */
[----:B---3--:R1:W-:Y:S01]  /*36b0*/  STL.64 [R17+0x8], R6 ;  /* 0x0000080611007387 */ /* 0x0083e20000100a00 */
[----:B------:R-:W-:-:S03]  /*36c0*/  SHF.L.U32 R3, R7, 0x4, RZ ;  /* 0x0000000407037819 */ /* 0x000fc600000006ff */
[----:B------:R-:W-:-:S05]  /*36d0*/  IMAD.SHL.U32 R8, R0, 0x2, RZ ;  /* 0x0000000200087824 */ /* 0x000fca00078e00ff */
[----:B------:R-:W-:Y:S02]  /*36e0*/  LOP3.LUT R8, R0, R8, R3, 0x96, !PT ;  /* 0x0000000800087212 */ /* 0x000fe400078e9603 */
[----:B------:R-:W-:Y:S02]  /*36f0*/  MOV R3, 0x2f800000 ;  /* 0x2f80000000037802 */ /* 0x000fe40000000f00 */
[----:B------:R-:W-:-:S04]  /*3700*/  LOP3.LUT R8, R8, R7, RZ, 0x3c, !PT ;  /* 0x0000000708087212 */ /* 0x000fc800078e3cff */
[----:B------:R-:W-:-:S04]  /*3710*/  IADD3 R0, PT, PT, R2, 0x587c5, R8 ;  /* 0x000587c502007810 */ /* 0x000fc80007ffe008 */
[----:B------:R-:W-:-:S05]  /*3720*/  I2FP.F32.U32 R0, R0 ;  /* 0x0000000000007245 */ /* 0x000fca0000201000 */
[----:B------:R-:W-:Y:S01]  /*3730*/  FFMA R12, R0, R3, 1.1641532182693481445e-10 ;  /* 0x2f000000000c7423 */ /* 0x000fe20000000003 */
[----:B------:R-:W-:-:S04]  /*3740*/  IMAD.MOV.U32 R3, RZ, RZ, 0x3e055027 ;  /* 0x3e055027ff037424 */ /* 0x000fc800078e00ff */
        /* <DEDUP_REMOVED lines=9> */
[----:B------:R-:W-:Y:S02]  /*37e0*/  FFMA R3, R10, -R3, 0.14084610342979431152 ;  /* 0x3e1039f60a037423 */ /* 0x000fe40000000803 */
[----:B------:R-:W-:Y:S01]  /*37f0*/  FFMA R9, R9, 1.1920928955078125e-07, R0 ;  /* 0x3400000009097823 */ /* 0x000fe20000000000 */
[----:B------:R-:W-:Y:S02]  /*3800*/  IMAD.SHL.U32 R0, R8, 0x10, RZ ;  /* 0x0000001008007824 */ /* 0x000fe400078e00ff */
[----:B------:R-:W-:-:S04]  /*3810*/  FFMA R3, R10, R3, -0.12148627638816833496 ;  /* 0xbdf8cdcc0a037423 */ /* 0x000fc80000000003 */
[----:B------:R-:W-:-:S04]  /*3820*/  FFMA R3, R10, R3, 0.13980610668659210205 ;  /* 0x3e0f29550a037423 */ /* 0x000fc80000000003 */
[----:B------:R-:W-:-:S04]  /*3830*/  FFMA R3, R10, R3, -0.16684235632419586182 ;  /* 0xbe2ad8b90a037423 */ /* 0x000fc80000000003 */
[----:B------:R-:W-:-:S04]  /*3840*/  FFMA R3, R10, R3, 0.20012299716472625732 ;  /* 0x3e4ced0b0a037423 */ /* 0x000fc80000000003 */
[----:B------:R-:W-:-:S04]  /*3850*/  FFMA R3, R10, R3, -0.24999669194221496582 ;  /* 0xbe7fff220a037423 */ /* 0x000fc80000000003 */
[----:B------:R-:W-:Y:S01]  /*3860*/  FFMA R11, R10, R3, 0.33333182334899902344 ;  /* 0x3eaaaa780a0b7423 */ /* 0x000fe20000000003 */
[----:B----4-:R-:W-:-:S03]  /*3870*/  SHF.R.U32.HI R3, RZ, 0x2, R4 ;  /* 0x00000002ff037819 */ /* 0x010fc60000011604 */
[----:B------:R-:W-:Y:S01]  /*3880*/  FFMA R11, R10, R11, -0.5 ;  /* 0xbf0000000a0b7423 */ /* 0x000fe2000000000b */
[----:B------:R-:W-:-:S03]  /*3890*/  LOP3.LUT R3, R3, R4, RZ, 0x3c, !PT ;  /* 0x0000000403037212 */ /* 0x000fc600078e3cff */
[----:B------:R-:W-:Y:S01]  /*38a0*/  FMUL R11, R10, R11 ;  /* 0x0000000b0a0b7220 */ /* 0x000fe20000400000 */
[----:B------:R-:W-:-:S03]  /*38b0*/  SHF.L.U32 R4, R3, 0x1, RZ ;  /* 0x0000000103047819 */ /* 0x000fc600000006ff */
[----:B------:R-:W-:Y:S01]  /*38c0*/  FFMA R10, R10, R11, R10 ;  /* 0x0000000b0a0a7223 */ /* 0x000fe2000000000a */
[----:B------:R-:W-:-:S03]  /*38d0*/  MOV R11, 0x7f800000 ;  /* 0x7f800000000b7802 */ /* 0x000fc60000000f00 */
[----:B------:R-:W-:Y:S01]  /*38e0*/  FFMA R13, R9, 0.69314718246459960938, R10 ;  /* 0x3f317218090d7823 */ /* 0x000fe2000000000a */
[----:B------:R-:W-:Y:S01]  /*38f0*/  LOP3.LUT R9, R3, R4, R0, 0x96, !PT ;  /* 0x0000000403097212 */ /* 0x000fe200078e9600 */
[C---:B------:R-:W-:Y:S01]  /*3900*/  @P0 FFMA R13, R12.reuse, R11, +INF ;  /* 0x7f8000000c0d0423 */ /* 0x040fe2000000000b */
[----:B------:R-:W-:Y:S01]  /*3910*/  FSETP.NEU.AND P0, PT, R12, RZ, PT ;  /* 0x000000ff0c00720b */ /* 0x000fe20003f0d000 */
[----:B------:R-:W-:Y:S01]  /*3920*/  VIADD R10, R2, 0xb0f8a ;  /* 0x000b0f8a020a7836 */ /* 0x000fe20000000000 */
[----:B------:R-:W-:Y:S01]  /*3930*/  MOV R11, R5 ;  /* 0x00000005000b7202 */ /* 0x000fe20000000f00 */
[----:B------:R-:W-:Y:S01]  /*3940*/  FMUL R4, R13, -2 ;  /* 0xc00000000d047820 */ /* 0x000fe20000400000 */
[----:B------:R-:W-:Y:S01]  /*3950*/  LOP3.LUT R9, R9, R8, RZ, 0x3c, !PT ;  /* 0x0000000809097212 */ /* 0x000fe200078e3cff */
[----:B------:R-:W-:Y:S02]  /*3960*/  IMAD.MOV.U32 R3, RZ, RZ, 0x30c90fdb ;  /* 0x30c90fdbff037424 */ /* 0x000fe400078e00ff */
[----:B------:R1:W-:Y:S01]  /*3970*/  STL.64 [R17], R10 ;  /* 0x0000000a11007387 */ /* 0x0003e20000100a00 */
[----:B------:R-:W-:-:S02]  /*3980*/  FSEL R4, R4, +INF , P0 ;  /* 0x7f80000004047808 */ /* 0x000fc40000000000 */
[----:B------:R-:W-:Y:S01]  /*3990*/  IADD3 R0, PT, PT, R9, R10, RZ ;  /* 0x0000000a09007210 */ /* 0x000fe20007ffe0ff */
[----:B------:R1:W-:Y:S01]  /*39a0*/  STL.64 [R17+0x10], R8 ;  /* 0x0000100811007387 */ /* 0x0003e20000100a00 */
[----:B------:R1:W2:Y:S01]  /*39b0*/  MUFU.RSQ R5, R4 ;  /* 0x0000000400057308 */ /* 0x0002a20000001400 */
[----:B------:R-:W-:Y:S01]  /*39c0*/  VIADD R2, R4, 0xf3000000 ;  /* 0xf300000004027836 */ /* 0x000fe20000000000 */
[----:B------:R-:W-:-:S04]  /*39d0*/  I2FP.F32.U32 R0, R0 ;  /* 0x0000000000007245 */ /* 0x000fc80000201000 */
[----:B------:R-:W-:Y:S01]  /*39e0*/  ISETP.GT.U32.AND P0, PT, R2, 0x727fffff, PT ;  /* 0x727fffff0200780c */ /* 0x000fe20003f04070 */
[----:B------:R-:W-:-:S12]  /*39f0*/  FFMA R2, R0, R3, 7.314590599882819788e-10 ;  /* 0x30490fdb00027423 */ /* 0x000fd80000000003 */
[----:B-12---:R-:W-:Y:S05]  /*3a00*/  @!P0 BRA `(.L_x_55) ;  /* 0x0000000000108947 */ /* 0x006fea0003800000 */
[----:B------:R-:W-:Y:S01]  /*3a10*/  HFMA2 R21, -RZ, RZ, 0, 0 ;  /* 0x00000000ff157431 */ /* 0x000fe200000001ff */
[----:B------:R-:W-:-:S07]  /*3a20*/  MOV R20, 0x3a40 ;  /* 0x00003a4000147802 */ /* 0x000fce0000000f00 */
[----:B0-----:R-:W-:Y:S05]  /*3a30*/  CALL.REL.NOINC `($__internal_1_$__cuda_sm20_sqrt_rn_f32_slowpath) ;  /* 0x0000001800347944 */ /* 0x001fea0003c00000 */
[----:B------:R-:W-:Y:S05]  /*3a40*/  BRA `(.L_x_56) ;  /* 0x0000000000107947 */ /* 0x000fea0003800000 */
.L_x_55:
[----:B------:R-:W-:Y:S01]  /*3a50*/  FMUL.FTZ R3, R4, R5 ;  /* 0x0000000504037220 */ /* 0x000fe20000410000 */
[----:B------:R-:W-:-:S03]  /*3a60*/  FMUL.FTZ R0, R5, 0.5 ;  /* 0x3f00000005007820 */ /* 0x000fc60000410000 */
[----:B------:R-:W-:-:S04]  /*3a70*/  FFMA R4, -R3, R3, R4 ;  /* 0x0000000303047223 */ /* 0x000fc80000000104 */
[----:B------:R-:W-:-:S07]  /*3a80*/  FFMA R4, R4, R0, R3 ;  /* 0x0000000004047223 */ /* 0x000fce0000000003 */
.L_x_56:
[----:B------:R-:W-:Y:S05]  /*3a90*/  BSYNC.RECONVERGENT B6 ;  /* 0x0000000000067941 */ /* 0x000fea0003800200 */
.L_x_54:
[----:B------:R-:W-:Y:S01]  /*3aa0*/  FMUL.RZ R5, R2, 0.15915493667125701904 ;  /* 0x3e22f98302057820 */ /* 0x000fe2000040c000 */
[----:B------:R-:W-:Y:S01]  /*3ab0*/  IMAD.MOV.U32 R6, RZ, RZ, 0x1 ;  /* 0x00000001ff067424 */ /* 0x000fe200078e00ff */
[----:B------:R-:W-:Y:S02]  /*3ac0*/  MOV R0, 0x1 ;  /* 0x0000000100007802 */ /* 0x000fe40000000f00 */
[----:B------:R-:W1:Y:S02]  /*3ad0*/  MUFU.COS R3, R5 ;  /* 0x0000000500037308 */ /* 0x000e640000000000 */
[----:B------:R2:W-:Y:S01]  /*3ae0*/  STL [R17+0x18], R6 ;  /* 0x0000180611007387 */ /* 0x0005e20000100800 */
[----:B-1----:R-:W-:-:S05]  /*3af0*/  FMUL R2, R3, R4 ;  /* 0x0000000403027220 */ /* 0x002fca0000400000 */
[----:B------:R-:W1:Y:S01]  /*3b00*/  MUFU.SIN R3, R5 ;  /* 0x0000000500037308 */ /* 0x000e620000000400 */
[----:B------:R2:W-:Y:S01]  /*3b10*/  STL [R17+0x20], R2 ;  /* 0x0000200211007387 */ /* 0x0005e20000100800 */
[----:B-1----:R-:W-:Y:S01]  /*3b20*/  FMUL R3, R3, R4 ;  /* 0x0000000403037220 */ /* 0x002fe20000400000 */
[----:B--2---:R-:W-:Y:S06]  /*3b30*/  BRA `(.L_x_57) ;  /* 0x00000000000c7947 */ /* 0x004fec0003800000 */
.L_x_53:
[----:B------:R1:W5:Y:S01]  /*3b40*/  LDL R3, [R17+0x20] ;  /* 0x0000200011037983 */ /* 0x0003620000100800 */
[----:B------:R-:W-:-:S03]  /*3b50*/  IMAD.MOV.U32 R0, RZ, RZ, RZ ;  /* 0x000000ffff007224 */ /* 0x000fc600078e00ff */
[----:B------:R1:W-:Y:S04]  /*3b60*/  STL [R17+0x18], RZ ;  /* 0x000018ff11007387 */ /* 0x0003e80000100800 */
.L_x_57:
[----:B------:R-:W-:Y:S05]  /*3b70*/  BSYNC.RECONVERGENT B7 ;  /* 0x0000000000077941 */ /* 0x000fea0003800200 */
.L_x_52:
[----:B-----5:R-:W-:-:S04]  /*3b80*/  FFMA R5, R3, R18, 1 ;  /* 0x3f80000003057423 */ /* 0x020fc80000000012 */
[----:B------:R-:W-:-:S04]  /*3b90*/  FMUL R2, R5, R5 ;  /* 0x0000000505027220 */ /* 0x000fc80000400000 */
[----:B------:R-:W-:-:S05]  /*3ba0*/  FMUL R5, R5, R2 ;  /* 0x0000000205057220 */ /* 0x000fca0000400000 */
[----:B------:R-:W-:-:S13]  /*3bb0*/  FSETP.GTU.AND P0, PT, R5, RZ, PT ;  /* 0x000000ff0500720b */ /* 0x000fda0003f0c000 */
[----:B------:R-:W-:Y:S05]  /*3bc0*/  @!P0 BRA `(.L_x_58) ;  /* 0xfffffff800948947 */ /* 0x000fea000383ffff */
[----:B------:R-:W-:Y:S05]  /*3bd0*/  BSYNC.RECONVERGENT B8 ;  /* 0x0000000000087941 */ /* 0x000fea0003800200 */
.L_x_51:
[----:B------:R-:W2:Y:S04]  /*3be0*/  LDL.64 R6, [R17] ;  /* 0x0000000011067983 */ /* 0x000ea80000100a00 */
[----:B------:R-:W3:Y:S04]  /*3bf0*/  LDL.64 R10, [R17+0x10] ;  /* 0x00001000110a7983 */ /* 0x000ee80000100a00 */
[----:B------:R-:W4:Y:S01]  /*3c00*/  LDL.64 R8, [R17+0x8] ;  /* 0x0000080011087983 */ /* 0x000f220000100a00 */
[----:B--2---:R-:W-:-:S04]  /*3c10*/  SHF.R.U32.HI R2, RZ, 0x2, R7 ;  /* 0x00000002ff027819 */ /* 0x004fc80000011607 */
[----:B------:R-:W-:Y:S02]  /*3c20*/  LOP3.LUT R2, R2, R7, RZ, 0x3c, !PT ;  /* 0x0000000702027212 */ /* 0x000fe400078e3cff */
[----:B---3--:R-:W-:Y:S02]  /*3c30*/  SHF.L.U32 R7, R11, 0x4, RZ ;  /* 0x000000040b077819 */ /* 0x008fe400000006ff */
[----:B----4-:R-:W-:Y:S01]  /*3c40*/  MOV R12, R9 ;  /* 0x00000009000c7202 */ /* 0x010fe20000000f00 */
[----:B------:R-:W-:Y:S01]  /*3c50*/  IMAD.SHL.U32 R4, R2, 0x2, RZ ;  /* 0x0000000202047824 */ /* 0x000fe200078e00ff */
[----:B------:R-:W-:Y:S01]  /*3c60*/  MOV R14, R11 ;  /* 0x0000000b000e7202 */ /* 0x000fe20000000f00 */
[----:B------:R-:W-:Y:S01]  /*3c70*/  IMAD.MOV.U32 R9, RZ, RZ, R8 ;  /* 0x000000ffff097224 */ /* 0x000fe200078e0008 */
[----:B------:R-:W-:Y:S01]  /*3c80*/  MOV R13, R10 ;  /* 0x0000000a000d7202 */ /* 0x000fe20000000f00 */
[----:B------:R-:W-:Y:S01]  /*3c90*/  VIADD R8, R6, 0x587c5 ;  /* 0x000587c506087836 */ /* 0x000fe20000000000 */
[----:B------:R-:W-:-:S03]  /*3ca0*/  LOP3.LUT R4, R2, R4, R7, 0x96, !PT ;  /* 0x0000000402047212 */ /* 0x000fc600078e9607 */
[----:B------:R2:W-:Y:S01]  /*3cb0*/  STL.64 [R17+0x8], R12 ;  /* 0x0000080c11007387 */ /* 0x0005e20000100a00 */
[----:B------:R-:W-:Y:S01]  /*3cc0*/  LOP3.LUT R15, R4, R11, RZ, 0x3c, !PT ;  /* 0x0000000b040f7212 */ /* 0x000fe200078e3cff */
[----:B------:R-:W-:Y:S02]  /*3cd0*/  HFMA2 R11, -RZ, RZ, 0.1171875, 0 ;  /* 0x2f800000ff0b7431 */ /* 0x000fe400000001ff */
[----:B------:R-:W-:Y:S01]  /*3ce0*/  FMUL R4, R3, R3 ;  /* 0x0000000303047220 */ /* 0x000fe20000400000 */
[----:B------:R2:W-:Y:S01]  /*3cf0*/  STL.64 [R17], R8 ;  /* 0x0000000811007387 */ /* 0x0005e20000100a00 */
[----:B------:R-:W-:Y:S02]  /*3d00*/  IMAD.IADD R2, R15, 0x1, R8 ;  /* 0x000000010f027824 */ /* 0x000fe400078e0208 */
[C---:B------:R-:W-:Y:S01]  /*3d10*/  FMUL R7, R4.reuse, -0.033100001513957977295 ;  /* 0xbd0793de04077820 */ /* 0x040fe20000400000 */
[----:B------:R2:W-:Y:S02]  /*3d20*/  STL.64 [R17+0x10], R14 ;  /* 0x0000100e11007387 */ /* 0x0005e40000100a00 */
[----:B------:R-:W-:Y:S01]  /*3d30*/  I2FP.F32.U32 R2, R2 ;  /* 0x0000000200027245 */ /* 0x000fe20000201000 */
[----:B------:R-:W-:-:S04]  /*3d40*/  FFMA R7, R4, R7, 1 ;  /* 0x3f80000004077423 */ /* 0x000fc80000000007 */
[----:B------:R-:W-:-:S05]  /*3d50*/  FFMA R2, R2, R11, 1.1641532182693481445e-10 ;  /* 0x2f00000002027423 */ /* 0x000fca000000000b */
[----:B------:R-:W-:-:S13]  /*3d60*/  FSETP.GEU.AND P0, PT, R2, R7, PT ;  /* 0x000000070200720b */ /* 0x000fda0003f0e000 */
[----:B--2---:R-:W-:Y:S05]  /*3d70*/  @!P0 BRA `(.L_x_59) ;  /* 0x0000000000f08947 */ /* 0x004fea0003800000 */
[C---:B------:R-:W-:Y:S01]  /*3d80*/  FMUL R4, R5.reuse, 8388608 ;  /* 0x4b00000005047820 */ /* 0x040fe20000400000 */
[----:B------:R-:W-:Y:S01]  /*3d90*/  FSETP.GEU.AND P1, PT, R5, 1.175494350822287508e-38, PT ;  /* 0x008000000500780b */ /* 0x000fe20003f2e000 */
[----:B------:R-:W-:Y:S01]  /*3da0*/  IMAD.MOV.U32 R15, RZ, RZ, 0x3e055027 ;  /* 0x3e055027ff0f7424 */ /* 0x000fe200078e00ff */
[----:B------:R-:W-:Y:S02]  /*3db0*/  FSETP.GEU.AND P0, PT, R2, 1.175494350822287508e-38, PT ;  /* 0x008000000200780b */ /* 0x000fe40003f0e000 */
[----:B------:R-:W-:-:S05]  /*3dc0*/  FSEL R8, R4, R5, !P1 ;  /* 0x0000000504087208 */ /* 0x000fca0004800000 */
[----:B------:R-:W-:-:S05]  /*3dd0*/  VIADD R4, R8, 0xc0d55555 ;  /* 0xc0d5555508047836 */ /* 0x000fca0000000000 */
[----:B------:R-:W-:Y:S01]  /*3de0*/  LOP3.LUT R11, R4, 0xff800000, RZ, 0xc0, !PT ;  /* 0xff800000040b7812 */ /* 0x000fe200078ec0ff */
[----:B------:R-:W-:-:S03]  /*3df0*/  @!P0 FMUL R2, R2, 8388608 ;  /* 0x4b00000002028820 */ /* 0x000fc60000400000 */
[-C--:B------:R-:W-:Y:S02]  /*3e00*/  IADD3 R4, PT, PT, R8, -R11.reuse, RZ ;  /* 0x8000000b08047210 */ /* 0x080fe40007ffe0ff */
[----:B------:R-:W-:-:S03]  /*3e10*/  I2FP.F32.S32 R11, R11 ;  /* 0x0000000b000b7245 */ /* 0x000fc60000201400 */
[----:B------:R-:W-:Y:S01]  /*3e20*/  FADD R10, R4, -1 ;  /* 0xbf800000040a7421 */ /* 0x000fe20000000000 */
[----:B------:R-:W-:-:S03]  /*3e30*/  IADD3 R4, PT, PT, R2, -0x3f2aaaab, RZ ;  /* 0xc0d5555502047810 */ /* 0x000fc60007ffe0ff */
[----:B------:R-:W-:Y:S01]  /*3e40*/  FFMA R9, R10, -R15, 0.14084610342979431152 ;  /* 0x3e1039f60a097423 */ /* 0x000fe2000000080f */
[----:B------:R-:W-:-:S03]  /*3e50*/  LOP3.LUT R7, R4, 0xff800000, RZ, 0xc0, !PT ;  /* 0xff80000004077812 */ /* 0x000fc600078ec0ff */
[----:B------:R-:W-:Y:S02]  /*3e60*/  FFMA R9, R10, R9, -0.12148627638816833496 ;  /* 0xbdf8cdcc0a097423 */ /* 0x000fe40000000009 */
[----:B------:R-:W-:Y:S01]  /*3e70*/  IMAD.IADD R4, R2, 0x1, -R7 ;  /* 0x0000000102047824 */ /* 0x000fe200078e0a07 */
[----:B------:R-:W-:Y:S01]  /*3e80*/  I2FP.F32.S32 R7, R7 ;  /* 0x0000000700077245 */ /* 0x000fe20000201400 */
[----:B------:R-:W-:Y:S02]  /*3e90*/  FFMA R9, R10, R9, 0.13980610668659210205 ;  /* 0x3e0f29550a097423 */ /* 0x000fe40000000009 */
[----:B------:R-:W-:Y:S01]  /*3ea0*/  FADD R6, R4, -1 ;  /* 0xbf80000004067421 */ /* 0x000fe20000000000 */
[----:B------:R-:W-:Y:S01]  /*3eb0*/  FSEL R4, RZ, -23, P1 ;  /* 0xc1b80000ff047808 */ /* 0x000fe20000800000 */
[----:B------:R-:W-:Y:S01]  /*3ec0*/  FFMA R13, R10, R9, -0.16684235632419586182 ;  /* 0xbe2ad8b90a0d7423 */ /* 0x000fe20000000009 */
[----:B------:R-:W-:Y:S01]  /*3ed0*/  ISETP.GT.U32.AND P1, PT, R8, 0x7f7fffff, PT ;  /* 0x7f7fffff0800780c */ /* 0x000fe20003f24070 */
[----:B------:R-:W-:-:S02]  /*3ee0*/  FFMA R9, R6, -R15, 0.14084610342979431152 ;  /* 0x3e1039f606097423 */ /* 0x000fc4000000080f */
[----:B------:R-:W-:Y:S01]  /*3ef0*/  FFMA R13, R10, R13, 0.20012299716472625732 ;  /* 0x3e4ced0b0a0d7423 */ /* 0x000fe2000000000d */
[----:B------:R-:W-:Y:S01]  /*3f00*/  FFMA R4, R11, 1.1920928955078125e-07, R4 ;  /* 0x340000000b047823 */ /* 0x000fe20000000004 */
[----:B------:R-:W-:Y:S01]  /*3f10*/  FFMA R9, R6, R9, -0.12148627638816833496 ;  /* 0xbdf8cdcc06097423 */ /* 0x000fe20000000009 */
[----:B------:R-:W-:Y:S01]  /*3f20*/  MOV R11, 0x7f800000 ;  /* 0x7f800000000b7802 */ /* 0x000fe20000000f00 */
[----:B------:R-:W-:Y:S02]  /*3f30*/  FFMA R13, R10, R13, -0.24999669194221496582 ;  /* 0xbe7fff220a0d7423 */ /* 0x000fe4000000000d */
[----:B------:R-:W-:Y:S02]  /*3f40*/  FFMA R9, R6, R9, 0.13980610668659210205 ;  /* 0x3e0f295506097423 */ /* 0x000fe40000000009 */
[----:B------:R-:W-:Y:S02]  /*3f50*/  FFMA R13, R10, R13, 0.33333182334899902344 ;  /* 0x3eaaaa780a0d7423 */ /* 0x000fe4000000000d */
[----:B------:R-:W-:-:S02]  /*3f60*/  FFMA R9, R6, R9, -0.16684235632419586182 ;  /* 0xbe2ad8b906097423 */ /* 0x000fc40000000009 */
[----:B------:R-:W-:Y:S02]  /*3f70*/  FFMA R13, R10, R13, -0.5 ;  /* 0xbf0000000a0d7423 */ /* 0x000fe4000000000d */
[----:B------:R-:W-:Y:S02]  /*3f80*/  FFMA R9, R6, R9, 0.20012299716472625732 ;  /* 0x3e4ced0b06097423 */ /* 0x000fe40000000009 */
[----:B------:R-:W-:Y:S02]  /*3f90*/  FMUL R13, R10, R13 ;  /* 0x0000000d0a0d7220 */ /* 0x000fe40000400000 */
[----:B------:R-:W-:Y:S02]  /*3fa0*/  FFMA R9, R6, R9, -0.24999669194221496582 ;  /* 0xbe7fff2206097423 */ /* 0x000fe40000000009 */
[----:B------:R-:W-:Y:S02]  /*3fb0*/  FFMA R13, R10, R13, R10 ;  /* 0x0000000d0a0d7223 */ /* 0x000fe4000000000a */
[----:B------:R-:W-:-:S02]  /*3fc0*/  FFMA R9, R6, R9, 0.33333182334899902344 ;  /* 0x3eaaaa7806097423 */ /* 0x000fc40000000009 */
[----:B------:R-:W-:Y:S01]  /*3fd0*/  FFMA R13, R4, 0.69314718246459960938, R13 ;  /* 0x3f317218040d7823 */ /* 0x000fe2000000000d */
[----:B------:R-:W-:Y:S01]  /*3fe0*/  FSEL R4, RZ, -23, P0 ;  /* 0xc1b80000ff047808 */ /* 0x000fe20000000000 */
[----:B------:R-:W-:Y:S01]  /*3ff0*/  FFMA R9, R6, R9, -0.5 ;  /* 0xbf00000006097423 */ /* 0x000fe20000000009 */
[----:B------:R-:W-:Y:S01]  /*4000*/  @P1 FFMA R13, R8, R11, +INF ;  /* 0x7f800000080d1423 */ /* 0x000fe2000000000b */
[----:B------:R-:W-:Y:S02]  /*4010*/  ISETP.GT.U32.AND P0, PT, R2, 0x7f7fffff, PT ;  /* 0x7f7fffff0200780c */ /* 0x000fe40003f04070 */
[----:B------:R-:W-:Y:S01]  /*4020*/  FMUL R9, R6, R9 ;  /* 0x0000000906097220 */ /* 0x000fe20000400000 */
[----:B------:R-:W-:Y:S01]  /*4030*/  FSETP.NEU.AND P1, PT, R8, RZ, PT ;  /* 0x000000ff0800720b */ /* 0x000fe20003f2d000 */
[----:B------:R-:W-:Y:S02]  /*4040*/  FFMA R4, R7, 1.1920928955078125e-07, R4 ;  /* 0x3400000007047823 */ /* 0x000fe40000000004 */
[----:B------:R-:W-:Y:S01]  /*4050*/  FFMA R9, R6, R9, R6 ;  /* 0x0000000906097223 */ /* 0x000fe20000000006 */
[----:B------:R-:W-:Y:S01]  /*4060*/  FSEL R13, R13, -INF , P1 ;  /* 0xff8000000d0d7808 */ /* 0x000fe20000800000 */
[----:B------:R-:W-:-:S02]  /*4070*/  FADD R6, -R5, 1 ;  /* 0x3f80000005067421 */ /* 0x000fc40000000100 */
[----:B------:R-:W-:Y:S02]  /*4080*/  FFMA R4, R4, 0.69314718246459960938, R9 ;  /* 0x3f31721804047823 */ /* 0x000fe40000000009 */
[----:B------:R-:W-:Y:S01]  /*4090*/  FADD R13, R6, R13 ;  /* 0x0000000d060d7221 */ /* 0x000fe20000000000 */
[----:B------:R-:W-:Y:S01]  /*40a0*/  FMUL R6, R3, 0.5 ;  /* 0x3f00000003067820 */ /* 0x000fe20000400000 */
[C---:B------:R-:W-:Y:S01]  /*40b0*/  @P0 FFMA R4, R2.reuse, R11, +INF ;  /* 0x7f80000002040423 */ /* 0x040fe2000000000b */
[----:B------:R-:W-:Y:S01]  /*40c0*/  FSETP.NEU.AND P0, PT, R2, RZ, PT ;  /* 0x000000ff0200720b */ /* 0x000fe20003f0d000 */
[----:B------:R-:W-:-:S03]  /*40d0*/  FMUL R13, R16, R13 ;  /* 0x0000000d100d7220 */ /* 0x000fc60000400000 */
[----:B------:R-:W-:Y:S01]  /*40e0*/  FSEL R4, R4, -INF , P0 ;  /* 0xff80000004047808 */ /* 0x000fe20000000000 */
[----:B------:R-:W-:-:S05]  /*40f0*/  FFMA R13, R6, R3, R13 ;  /* 0x00000003060d7223 */ /* 0x000fca000000000d */
[----:B------:R-:W-:-:S13]  /*4100*/  FSETP.GEU.AND P0, PT, R4, R13, PT ;  /* 0x0000000d0400720b */ /* 0x000fda0003f0e000 */
[----:B------:R-:W-:Y:S05]  /*4110*/  @P0 BRA `(.L_x_60) ;  /* 0xfffffff4003c0947 */ /* 0x000fea000383ffff */
[----:B------:R-:W-:Y:S01]  /*4120*/  FMUL R4, R16, R5 ;  /* 0x0000000510047220 */ /* 0x000fe20000400000 */
[----:B------:R-:W-:Y:S06]  /*4130*/  BRA `(.L_x_61) ;  /* 0x0000000800007947 */ /* 0x000fec0003800000 */
.L_x_59:
[----:B------:R-:W-:Y:S01]  /*4140*/  FMUL R4, R16, R5 ;  /* 0x0000000510047220 */ /* 0x000fe20000400000 */
[----:B------:R-:W-:Y:S06]  /*4150*/  BRA `(.L_x_61) ;  /* 0x0000000400f87947 */ /* 0x000fec0003800000 */
.L_x_44:
[----:B------:R-:W2:Y:S04]  /*4160*/  LDL.64 R8, [R17] ;  /* 0x0000000011087983 */ /* 0x000ea80000100a00 */
[----:B------:R-:W3:Y:S04]  /*4170*/  LDL.64 R4, [R17+0x10] ;  /* 0x0000100011047983 */ /* 0x000ee80000100a00 */
[----:B------:R-:W4:Y:S01]  /*4180*/  LDL.64 R2, [R17+0x8] ;  /* 0x0000080011027983 */ /* 0x000f220000100a00 */
[----:B------:R-:W-:Y:S01]  /*4190*/  HFMA2 R21, -RZ, RZ, 0, 0 ;  /* 0x00000000ff157431 */ /* 0x000fe200000001ff */
[----:B------:R-:W-:-:S02]  /*41a0*/  MOV R20, 0x42f0 ;  /* 0x000042f000147802 */ /* 0x000fc40000000f00 */
[----:B--2---:R-:W-:Y:S01]  /*41b0*/  SHF.R.U32.HI R0, RZ, 0x2, R9 ;  /* 0x00000002ff007819 */ /* 0x004fe20000011609 */
[----:B------:R-:W-:-:S03]  /*41c0*/  VIADD R8, R8, 0x587c5 ;  /* 0x000587c508087836 */ /* 0x000fc60000000000 */
[----:B------:R-:W-:Y:S01]  /*41d0*/  LOP3.LUT R0, R0, R9, RZ, 0x3c, !PT ;  /* 0x0000000900007212 */ /* 0x000fe200078e3cff */
[----:B---3--:R-:W-:Y:S01]  /*41e0*/  IMAD.SHL.U32 R9, R5, 0x10, RZ ;  /* 0x0000001005097824 */ /* 0x008fe200078e00ff */
[----:B------:R-:W-:Y:S01]  /*41f0*/  MOV R11, R4 ;  /* 0x00000004000b7202 */ /* 0x000fe20000000f00 */
[----:B------:R-:W-:Y:S01]  /*4200*/  IMAD.MOV.U32 R12, RZ, RZ, R5 ;  /* 0x000000ffff0c7224 */ /* 0x000fe200078e0005 */
[----:B------:R-:W-:Y:S01]  /*4210*/  SHF.L.U32 R10, R0, 0x1, RZ ;  /* 0x00000001000a7819 */ /* 0x000fe200000006ff */
[----:B------:R-:W-:-:S03]  /*4220*/  FADD R4, R16, 1 ;  /* 0x3f80000010047421 */ /* 0x000fc60000000000 */
[----:B------:R-:W-:Y:S01]  /*4230*/  LOP3.LUT R0, R0, R10, R9, 0x96, !PT ;  /* 0x0000000a00007212 */ /* 0x000fe200078e9609 */
[----:B----4-:R-:W-:Y:S01]  /*4240*/  IMAD.MOV.U32 R10, RZ, RZ, R3 ;  /* 0x000000ffff0a7224 */ /* 0x010fe200078e0003 */
[----:B------:R-:W-:Y:S01]  /*4250*/  MOV R9, R2 ;  /* 0x0000000200097202 */ /* 0x000fe20000000f00 */
[----:B------:R-:W-:Y:S01]  /*4260*/  IMAD.MOV.U32 R3, RZ, RZ, 0x2f800000 ;  /* 0x2f800000ff037424 */ /* 0x000fe200078e00ff */
[----:B------:R-:W-:Y:S02]  /*4270*/  LOP3.LUT R13, R0, R5, RZ, 0x3c, !PT ;  /* 0x00000005000d7212 */ /* 0x000fe400078e3cff */
[----:B------:R0:W-:Y:S02]  /*4280*/  STL.64 [R17+0x8], R10 ;  /* 0x0000080a11007387 */ /* 0x0001e40000100a00 */
[----:B------:R-:W-:Y:S02]  /*4290*/  IADD3 R0, PT, PT, R13, R8, RZ ;  /* 0x000000080d007210 */ /* 0x000fe40007ffe0ff */
[----:B------:R0:W-:Y:S02]  /*42a0*/  STL.64 [R17], R8 ;  /* 0x0000000811007387 */ /* 0x0001e40000100a00 */
[----:B------:R-:W-:-:S02]  /*42b0*/  I2FP.F32.U32 R0, R0 ;  /* 0x0000000000007245 */ /* 0x000fc40000201000 */
[----:B------:R0:W-:Y:S03]  /*42c0*/  STL.64 [R17+0x10], R12 ;  /* 0x0000100c11007387 */ /* 0x0001e60000100a00 */
[----:B------:R-:W-:-:S07]  /*42d0*/  FFMA R2, R0, R3, 1.1641532182693481445e-10 ;  /* 0x2f00000000027423 */ /* 0x000fce0000000003 */
[----:B0-----:R-:W-:Y:S05]  /*42e0*/  CALL.REL.NOINC `($_Z16exact_simulationPfifffffP17curandStateXORWOW$_Z18gamma_distributionfP17curandStateXORWOW) ;  /* 0xffffffec00f47944 */ /* 0x001fea0003c3ffff */
[----:B------:R-:W-:Y:S01]  /*42f0*/  VIADD R0, R16, 0x1800000 ;  /* 0x0180000010007836 */ /* 0x000fe20000000000 */
[----:B------:R-:W-:Y:S01]  /*4300*/  BSSY.RECONVERGENT B6, `(.L_x_62) ;  /* 0x000000e000067945 */ /* 0x000fe20003800200 */
[----:B------:R-:W-:-:S03]  /*4310*/  MOV R17, R4 ;  /* 0x0000000400117202 */ /* 0x000fc60000000f00 */
[----:B------:R-:W-:-:S04]  /*4320*/  LOP3.LUT R0, R0, 0x7f800000, RZ, 0xc0, !PT ;  /* 0x7f80000000007812 */ /* 0x000fc800078ec0ff */
[----:B------:R-:W-:-:S13]  /*4330*/  ISETP.GT.U32.AND P0, PT, R0, 0x1ffffff, PT ;  /* 0x01ffffff0000780c */ /* 0x000fda0003f04070 */
[----:B------:R-:W-:Y:S05]  /*4340*/  @P0 BRA `(.L_x_63) ;  /* 0x0000000000140947 */ /* 0x000fea0003800000 */
[----:B------:R-:W-:Y:S02]  /*4350*/  HFMA2 R21, -RZ, RZ, 0, 0 ;  /* 0x00000000ff157431 */ /* 0x000fe400000001ff */
[----:B------:R-:W-:Y:S01]  /*4360*/  IMAD.MOV.U32 R4, RZ, RZ, R16 ;  /* 0x000000ffff047224 */ /* 0x000fe200078e0010 */
[----:B------:R-:W-:-:S07]  /*4370*/  MOV R20, 0x4390 ;  /* 0x0000439000147802 */ /* 0x000fce0000000f00 */
[----:B------:R-:W-:Y:S05]  /*4380*/  CALL.REL.NOINC `($__internal_0_$__cuda_sm20_rcp_rn_f32_slowpath) ;  /* 0x0000000c00087944 */ /* 0x000fea0003c00000 */
[----:B------:R-:W-:Y:S05]  /*4390*/  BRA `(.L_x_64) ;  /* 0x0000000000107947 */ /* 0x000fea0003800000 */
.L_x_63:
[----:B------:R-:W0:Y:S02]  /*43a0*/  MUFU.RCP R3, R16 ;  /* 0x0000001000037308 */ /* 0x000e240000001000 */
[----:B0-----:R-:W-:-:S04]  /*43b0*/  FFMA R0, R3, R16, -1 ;  /* 0xbf80000003007423 */ /* 0x001fc80000000010 */
[----:B------:R-:W-:-:S04]  /*43c0*/  FADD.FTZ R0, -R0, -RZ ;  /* 0x800000ff00007221 */ /* 0x000fc80000010100 */
[----:B------:R-:W-:-:S07]  /*43d0*/  FFMA R4, R3, R0, R3 ;  /* 0x0000000003047223 */ /* 0x000fce0000000003 */
.L_x_64:
[----:B------:R-:W-:Y:S05]  /*43e0*/  BSYNC.RECONVERGENT B6 ;  /* 0x0000000000067941 */ /* 0x000fea0003800200 */
.L_x_62:
[----:B------:R-:W-:Y:S01]  /*43f0*/  FSETP.NEU.AND P0, PT, R2, 1, PT ;  /* 0x3f8000000200780b */ /* 0x000fe20003f0d000 */
[----:B------:R-:W-:Y:S01]  /*4400*/  BSSY.RECONVERGENT B0, `(.L_x_65) ;  /* 0x0000052000007945 */ /* 0x000fe20003800200 */
[----:B------:R-:W-:Y:S02]  /*4410*/  IMAD.MOV.U32 R0, RZ, RZ, 0x3f800000 ;  /* 0x3f800000ff007424 */ /* 0x000fe400078e00ff */
[----:B------:R-:W-:-:S13]  /*4420*/  FSETP.EQ.OR P0, PT, R4, RZ, !P0 ;  /* 0x000000ff0400720b */ /* 0x000fda0004702400 */
[----:B------:R-:W-:Y:S05]  /*4430*/  @P0 BRA `(.L_x_66) ;  /* 0x0000000400380947 */ /* 0x000fea0003800000 */
[----:B------:R-:W-:-:S04]  /*4440*/  FSETP.NAN.AND P0, PT, |R4|, |R4|, PT ;  /* 0x400000040400720b */ /* 0x000fc80003f08200 */
[----:B------:R-:W-:-:S13]  /*4450*/  FSETP.NUM.AND P0, PT, |R2|, |R2|, !P0 ;  /* 0x400000020200720b */ /* 0x000fda0004707200 */
[----:B------:R-:W-:Y:S01]  /*4460*/  @!P0 FADD R0, R2, R4 ;  /* 0x0000000402008221 */ /* 0x000fe20000000000 */
[----:B------:R-:W-:Y:S06]  /*4470*/  @!P0 BRA `(.L_x_66) ;  /* 0x0000000400288947 */ /* 0x000fec0003800000 */
[C---:B------:R-:W-:Y:S02]  /*4480*/  FSETP.NEU.AND P0, PT, |R2|.reuse, +INF , PT ;  /* 0x7f8000000200780b */ /* 0x040fe40003f0d200 */
[----:B------:R-:W-:-:S13]  /*4490*/  FSETP.NEU.AND P1, PT, R2, RZ, PT ;  /* 0x000000ff0200720b */ /* 0x000fda0003f2d000 */
[----:B------:R-:W-:Y:S05]  /*44a0*/  @P0 BRA P1, `(.L_x_67) ;  /* 0x0000000000280947 */ /* 0x000fea0000800000 */
[C---:B------:R-:W-:Y:S01]  /*44b0*/  FMUL R3, R4.reuse, 0.5 ;  /* 0x3f00000004037820 */ /* 0x040fe20000400000 */
[----:B------:R-:W-:Y:S01]  /*44c0*/  FSETP.GEU.AND P1, PT, R4, RZ, PT ;  /* 0x000000ff0400720b */ /* 0x000fe20003f2e000 */
[----:B------:R-:W-:-:S04]  /*44d0*/  FADD R0, R2, R2 ;  /* 0x0000000202007221 */ /* 0x000fc80000000000 */
[----:B------:R-:W0:Y:S08]  /*44e0*/  FRND.TRUNC R3, R3 ;  /* 0x0000000300037307 */ /* 0x000e30000020d000 */
[----:B------:R-:W-:Y:S01]  /*44f0*/  @!P1 LOP3.LUT R0, R0, 0x7f800000, RZ, 0x3c, !PT ;  /* 0x7f80000000009812 */ /* 0x000fe200078e3cff */
[----:B0-----:R-:W-:-:S04]  /*4500*/  FADD R5, R3, R3 ;  /* 0x0000000303057221 */ /* 0x001fc80000000000 */
[----:B------:R-:W-:-:S05]  /*4510*/  FADD R5, -R5, R4 ;  /* 0x0000000405057221 */ /* 0x000fca0000000100 */
[----:B------:R-:W-:-:S13]  /*4520*/  FSETP.NEU.AND P0, PT, |R5|, 1, PT ;  /* 0x3f8000000500780b */ /* 0x000fda0003f0d200 */
[----:B------:R-:W-:Y:S01]  /*4530*/  @P0 LOP3.LUT R0, R0, 0x7fffffff, RZ, 0xc0, !PT ;  /* 0x7fffffff00000812 */ /* 0x000fe200078ec0ff */
[----:B------:R-:W-:Y:S06]  /*4540*/  BRA `(.L_x_66) ;  /* 0x0000000000f47947 */ /* 0x000fec0003800000 */
.L_x_67:
[C---:B------:R-:W-:Y:S01]  /*4550*/  FMUL R3, |R2|.reuse, 16777216 ;  /* 0x4b80000002037820 */ /* 0x040fe20000400200 */
[----:B------:R-:W-:Y:S02]  /*4560*/  FSETP.GEU.AND P0, PT, |R2|, 1.175494350822287508e-38, PT ;  /* 0x008000000200780b */ /* 0x000fe40003f0e200 */
[----:B------:R-:W-:Y:S02]  /*4570*/  MOV R10, 0x3a2c32e4 ;  /* 0x3a2c32e4000a7802 */ /* 0x000fe40000000f00 */
[----:B------:R-:W-:-:S04]  /*4580*/  FSEL R3, R3, |R2|, !P0 ;  /* 0x4000000203037208 */ /* 0x000fc80004000000 */
[----:B------:R-:W-:-:S04]  /*4590*/  IADD3 R0, PT, PT, R3, -0x3f3504f3, RZ ;  /* 0xc0cafb0d03007810 */ /* 0x000fc80007ffe0ff */
[----:B------:R-:W-:-:S05]  /*45a0*/  LOP3.LUT R0, R0, 0xff800000, RZ, 0xc0, !PT ;  /* 0xff80000000007812 */ /* 0x000fca00078ec0ff */
[----:B------:R-:W-:Y:S01]  /*45b0*/  IMAD.IADD R3, R3, 0x1, -R0 ;  /* 0x0000000103037824 */ /* 0x000fe200078e0a00 */
[----:B------:R-:W-:-:S03]  /*45c0*/  I2FP.F32.S32 R0, R0 ;  /* 0x0000000000007245 */ /* 0x000fc60000201400 */
[C---:B------:R-:W-:Y:S01]  /*45d0*/  FADD R6, R3.reuse, 1 ;  /* 0x3f80000003067421 */ /* 0x040fe20000000000 */
[----:B------:R-:W-:Y:S01]  /*45e0*/  FADD R5, R3, -1 ;  /* 0xbf80000003057421 */ /* 0x000fe20000000000 */
[----:B------:R-:W-:-:S03]  /*45f0*/  FSEL R3, RZ, -24, P0 ;  /* 0xc1c00000ff037808 */ /* 0x000fc60000000000 */
[----:B------:R-:W-:Y:S01]  /*4600*/  FADD R7, R5, R5 ;  /* 0x0000000505077221 */ /* 0x000fe20000000000 */
[----:B------:R-:W0:Y:S01]  /*4610*/  MUFU.RCP R6, R6 ;  /* 0x0000000600067308 */ /* 0x000e220000001000 */
[----:B------:R-:W-:Y:S02]  /*4620*/  FFMA R0, R0, 1.1920928955078125e-07, R3 ;  /* 0x3400000000007823 */ /* 0x000fe40000000003 */
[----:B0-----:R-:W-:-:S04]  /*4630*/  FMUL R7, R6, R7 ;  /* 0x0000000706077220 */ /* 0x001fc80000400000 */
[----:B------:R-:W-:Y:S01]  /*4640*/  FADD R8, R5, -R7 ;  /* 0x8000000705087221 */ /* 0x000fe20000000000 */
[CC--:B------:R-:W-:Y:S01]  /*4650*/  FMUL R3, R7.reuse, R7.reuse ;  /* 0x0000000707037220 */ /* 0x0c0fe20000400000 */
[----:B------:R-:W-:Y:S02]  /*4660*/  FFMA R9, R7, 1.4426950216293334961, R0 ;  /* 0x3fb8aa3b07097823 */ /* 0x000fe40000000000 */
[----:B------:R-:W-:Y:S01]  /*4670*/  FADD R8, R8, R8 ;  /* 0x0000000808087221 */ /* 0x000fe20000000000 */
[----:B------:R-:W-:Y:S01]  /*4680*/  FFMA R10, R3, R10, 0.0032181653659790754318 ;  /* 0x3b52e7db030a7423 */ /* 0x000fe2000000000a */
[----:B------:R-:W-:Y:S02]  /*4690*/  FADD R0, R0, -R9 ;  /* 0x8000000900007221 */ /* 0x000fe40000000000 */
[----:B------:R-:W-:Y:S01]  /*46a0*/  FFMA R5, R5, -R7, R8 ;  /* 0x8000000705057223 */ /* 0x000fe20000000008 */
[----:B------:R-:W-:Y:S01]  /*46b0*/  FFMA R10, R3, R10, 0.018033718690276145935 ;  /* 0x3c93bb73030a7423 */ /* 0x000fe2000000000a */
[----:B------:R-:W-:-:S02]  /*46c0*/  FFMA R0, R7, 1.4426950216293334961, R0 ;  /* 0x3fb8aa3b07007823 */ /* 0x000fc40000000000 */
[----:B------:R-:W-:Y:S01]  /*46d0*/  FMUL R5, R6, R5 ;  /* 0x0000000506057220 */ /* 0x000fe20000400000 */
[----:B------:R-:W-:-:S03]  /*46e0*/  FFMA R10, R3, R10, 0.12022458761930465698 ;  /* 0x3df6384f030a7423 */ /* 0x000fc6000000000a */
[----:B------:R-:W-:Y:S01]  /*46f0*/  FFMA R0, R5, 1.4426950216293334961, R0 ;  /* 0x3fb8aa3b05007823 */ /* 0x000fe20000000000 */
[----:B------:R-:W-:-:S03]  /*4700*/  FMUL R10, R3, R10 ;  /* 0x0000000a030a7220 */ /* 0x000fc60000400000 */
[----:B------:R-:W-:Y:S01]  /*4710*/  FFMA R6, R7, 1.9251366722983220825e-08, R0 ;  /* 0x32a55e3407067823 */ /* 0x000fe20000000000 */
[----:B------:R-:W-:-:S04]  /*4720*/  FMUL R0, R10, 3 ;  /* 0x404000000a007820 */ /* 0x000fc80000400000 */
[----:B------:R-:W-:Y:S01]  /*4730*/  FFMA R5, R5, R0, R6 ;  /* 0x0000000005057223 */ /* 0x000fe20000000006 */
[----:B------:R-:W-:-:S03]  /*4740*/  IMAD.MOV.U32 R6, RZ, RZ, 0x391fcb8e ;  /* 0x391fcb8eff067424 */ /* 0x000fc600078e00ff */
[----:B------:R-:W-:-:S04]  /*4750*/  FFMA R10, R7, R10, R5 ;  /* 0x0000000a070a7223 */ /* 0x000fc80000000005 */
[----:B------:R-:W-:-:S04]  /*4760*/  FADD R3, R9, R10 ;  /* 0x0000000a09037221 */ /* 0x000fc80000000000 */
[----:B------:R-:W-:Y:S01]  /*4770*/  FMUL R0, R3, R4 ;  /* 0x0000000403007220 */ /* 0x000fe20000400000 */
[----:B------:R-:W-:-:S03]  /*4780*/  FADD R9, -R9, R3 ;  /* 0x0000000309097221 */ /* 0x000fc60000000100 */
[----:B------:R-:W0:Y:S01]  /*4790*/  FRND R5, R0 ;  /* 0x0000000000057307 */ /* 0x000e220000201000 */
[----:B------:R-:W-:Y:S01]  /*47a0*/  FADD R10, R10, -R9 ;  /* 0x800000090a0a7221 */ /* 0x000fe20000000000 */
[-C--:B------:R-:W-:Y:S01]  /*47b0*/  FFMA R3, R3, R4.reuse, -R0 ;  /* 0x0000000403037223 */ /* 0x080fe20000000800 */
[C---:B------:R-:W-:Y:S02]  /*47c0*/  FSETP.GT.AND P1, PT, |R0|.reuse, 152, PT ;  /* 0x431800000000780b */ /* 0x040fe40003f24200 */
[----:B------:R-:W-:Y:S01]  /*47d0*/  FSETP.GEU.AND P2, PT, R0, RZ, PT ;  /* 0x000000ff0000720b */ /* 0x000fe20003f4e000 */
[----:B------:R-:W-:Y:S01]  /*47e0*/  FFMA R10, R10, R4, R3 ;  /* 0x000000040a0a7223 */ /* 0x000fe20000000003 */
[----:B0-----:R-:W-:Y:S01]  /*47f0*/  FADD R3, R0, -R5 ;  /* 0x8000000500037221 */ /* 0x001fe20000000000 */
[----:B------:R-:W-:-:S03]  /*4800*/  FSETP.GT.AND P0, PT, R5, RZ, PT ;  /* 0x000000ff0500720b */ /* 0x000fc60003f04000 */
[----:B------:R-:W-:Y:S01]  /*4810*/  FADD R3, R3, R10 ;  /* 0x0000000a03037221 */ /* 0x000fe20000000000 */
[----:B------:R-:W-:Y:S02]  /*4820*/  SEL R5, RZ, 0x83000000, P0 ;  /* 0x83000000ff057807 */ /* 0x000fe40000000000 */
[----:B------:R-:W-:Y:S01]  /*4830*/  FSETP.NEU.AND P0, PT, R2, -1, PT ;  /* 0xbf8000000200780b */ /* 0x000fe20003f0d000 */
[----:B------:R-:W-:Y:S01]  /*4840*/  FFMA R6, R3, R6, 0.0013391353422775864601 ;  /* 0x3aaf85ed03067423 */ /* 0x000fe20000000006 */
[----:B------:R-:W-:-:S03]  /*4850*/  IADD3 R2, PT, PT, R5, 0x7f000000, RZ ;  /* 0x7f00000005027810 */ /* 0x000fc60007ffe0ff */
[C---:B------:R-:W-:Y:S02]  /*4860*/  FFMA R8, R3.reuse, R6, 0.0096188392490148544312 ;  /* 0x3c1d985603087423 */ /* 0x040fe40000000006 */
[----:B------:R0:W1:Y:S02]  /*4870*/  F2I.NTZ R6, R0 ;  /* 0x0000000000067305 */ /* 0x0000640000203100 */
[----:B------:R-:W-:-:S04]  /*4880*/  FFMA R8, R3, R8, 0.055503588169813156128 ;  /* 0x3d6357bb03087423 */ /* 0x000fc80000000008 */
[----:B------:R-:W-:Y:S01]  /*4890*/  FFMA R8, R3, R8, 0.24022644758224487305 ;  /* 0x3e75fdec03087423 */ /* 0x000fe20000000008 */
[----:B0-----:R-:W-:-:S03]  /*48a0*/  FSEL R0, RZ, +INF , !P2 ;  /* 0x7f800000ff007808 */ /* 0x001fc60005000000 */
[----:B------:R-:W-:-:S04]  /*48b0*/  FFMA R8, R3, R8, 0.69314718246459960938 ;  /* 0x3f31721803087423 */ /* 0x000fc80000000008 */
[----:B------:R-:W-:Y:S01]  /*48c0*/  FFMA R3, R3, R8, 1 ;  /* 0x3f80000003037423 */ /* 0x000fe20000000008 */
[----:B-1----:R-:W-:-:S03]  /*48d0*/  IMAD R6, R6, 0x800000, -R5 ;  /* 0x0080000006067824 */ /* 0x002fc600078e0a05 */
[----:B------:R-:W-:-:S04]  /*48e0*/  FMUL R3, R2, R3 ;  /* 0x0000000302037220 */ /* 0x000fc80000400000 */
[----:B------:R-:W-:Y:S01]  /*48f0*/  @!P1 FMUL R0, R6, R3 ;  /* 0x0000000306009220 */ /* 0x000fe20000400000 */
[----:B------:R-:W-:-:S04]  /*4900*/  FSETP.NEU.AND P1, PT, |R4|, +INF , PT ;  /* 0x7f8000000400780b */ /* 0x000fc80003f2d200 */
[----:B------:R-:W-:-:S09]  /*4910*/  @!P0 FSEL R0, R0, 1, P1 ;  /* 0x3f80000000008808 */ /* 0x000fd20000800000 */
.L_x_66:
[----:B------:R-:W-:Y:S05]  /*4920*/  BSYNC.RECONVERGENT B0 ;  /* 0x0000000000007941 */ /* 0x000fea0003800200 */
.L_x_65:
[----:B------:R-:W-:-:S07]  /*4930*/  FMUL R4, R17, R0 ;  /* 0x0000000011047220 */ /* 0x000fce0000400000 */
.L_x_61:
[----:B------:R-:W-:Y:S05]  /*4940*/  BSYNC.RECONVERGENT B9 ;  /* 0x0000000000097941 */ /* 0x000fea0003800200 */
.L_x_43:
[----:B------:R-:W2:Y:S01]  /*4950*/  LDL R20, [R1+0x14] ;  /* 0x0000140001147983 */ /* 0x000ea20000100800 */
[----:B------:R3:W-:Y:S05]  /*4960*/  BMOV.32 B6, R19 ;  /* 0x0000001306007356 */ /* 0x0007ea0000000000 */
[----:B------:R-:W2:Y:S01]  /*4970*/  LDL R21, [R1+0x18] ;  /* 0x0000180001157983 */ /* 0x000ea20000100800 */
[----:B------:R4:W-:Y:S05]  /*4980*/  BMOV.32 B7, R22 ;  /* 0x0000001607007356 */ /* 0x0009ea0000000000 */
[----:B------:R5:W-:Y:S05]  /*4990*/  BMOV.32 B8, R23 ;  /* 0x0000001708007356 */ /* 0x000bea0000000000 */
[----:B------:R5:W-:Y:S05]  /*49a0*/  BMOV.32 B9, R24 ;  /* 0x0000001809007356 */ /* 0x000bea0000000000 */
[----:B------:R-:W2:Y:S04]  /*49b0*/  LDL R2, [R1] ;  /* 0x0000000001027983 */ /* 0x000ea80000100800 */
[----:B------:R-:W2:Y:S04]  /*49c0*/  LDL R16, [R1+0x4] ;  /* 0x0000040001107983 */ /* 0x000ea80000100800 */
[----:B01----:R-:W2:Y:S04]  /*49d0*/  LDL R17, [R1+0x8] ;  /* 0x0000080001117983 */ /* 0x003ea80000100800 */
[----:B------:R-:W2:Y:S04]  /*49e0*/  LDL R18, [R1+0xc] ;  /* 0x00000c0001127983 */ /* 0x000ea80000100800 */
[----:B---3--:R-:W2:Y:S04]  /*49f0*/  LDL R19, [R1+0x10] ;  /* 0x0000100001137983 */ /* 0x008ea80000100800 */
[----:B----4-:R-:W2:Y:S04]  /*4a00*/  LDL R22, [R1+0x1c] ;  /* 0x00001c0001167983 */ /* 0x010ea80000100800 */
[----:B-----5:R-:W2:Y:S04]  /*4a10*/  LDL R23, [R1+0x20] ;  /* 0x0000200001177983 */ /* 0x020ea80000100800 */
[----:B------:R0:W2:Y:S02]  /*4a20*/  LDL R24, [R1+0x24] ;  /* 0x0000240001187983 */ /* 0x0000a40000100800 */
[----:B0-----:R-:W-:Y:S01]  /*4a30*/  IADD3 R1, PT, PT, R1, 0x28, RZ ;  /* 0x0000002801017810 */ /* 0x001fe20007ffe0ff */
[----:B--2---:R-:W-:Y:S06]  /*4a40*/  RET.REL.NODEC R20 `(_Z16exact_simulationPfifffffP17curandStateXORWOW) ;  /* 0xffffffb4146c7950 */ /* 0x004fec0003c3ffff */
        .weak           $__internal_2_$__cuda_sm20_dblrcp_rn_slowpath_v3
        .type           $__internal_2_$__cuda_sm20_dblrcp_rn_slowpath_v3,@function
        .size           $__internal_2_$__cuda_sm20_dblrcp_rn_slowpath_v3,($__internal_3_$__cuda_sm20_dsqrt_rn_f64_mediumpath_v1 - $__internal_2_$__cuda_sm20_dblrcp_rn_slowpath_v3)
$__internal_2_$__cuda_sm20_dblrcp_rn_slowpath_v3:
[----:B------:R-:W-:Y:S01]  /*4a50*/  DSETP.GTU.AND P0, PT, |R20|, +INF , PT ;  /* 0x7ff000001400742a */ /* 0x000fe20003f0c200 */
[----:B------:R-:W-:-:S13]  /*4a60*/  BSSY.RECONVERGENT B4, `(.L_x_68) ;  /* 0x0000024000047945 */ /* 0x000fda0003800200 */
[----:B------:R-:W-:Y:S05]  /*4a70*/  @P0 BRA `(.L_x_69) ;  /* 0x0000000000800947 */ /* 0x000fea0003800000 */
[----:B------:R-:W-:-:S05]  /*4a80*/  LOP3.LUT R32, R21, 0x7fffffff, RZ, 0xc0, !PT ;  /* 0x7fffffff15207812 */ /* 0x000fca00078ec0ff */
[----:B------:R-:W-:-:S05]  /*4a90*/  VIADD R30, R32, 0xffffffff ;  /* 0xffffffff201e7836 */ /* 0x000fca0000000000 */
[----:B------:R-:W-:-:S13]  /*4aa0*/  ISETP.GE.U32.AND P0, PT, R30, 0x7fefffff, PT ;  /* 0x7fefffff1e00780c */ /* 0x000fda0003f06070 */
[----:B------:R-:W-:Y:S02]  /*4ab0*/  @P0 LOP3.LUT R31, R21, 0x7ff00000, RZ, 0x3c, !PT ;  /* 0x7ff00000151f0812 */ /* 0x000fe400078e3cff */
[----:B------:R-:W-:Y:S01]  /*4ac0*/  @P0 MOV R30, RZ ;  /* 0x000000ff001e0202 */ /* 0x000fe20000000f00 */
[----:B------:R-:W-:Y:S06]  /*4ad0*/  @P0 BRA `(.L_x_70) ;  /* 0x0000000000700947 */ /* 0x000fec0003800000 */
[----:B------:R-:W-:-:S13]  /*4ae0*/  ISETP.GE.U32.AND P0, PT, R32, 0x1000001, PT ;  /* 0x010000012000780c */ /* 0x000fda0003f06070 */
[----:B------:R-:W-:Y:S05]  /*4af0*/  @!P0 BRA `(.L_x_71) ;  /* 0x0000000000388947 */ /* 0x000fea0003800000 */
[----:B------:R-:W-:Y:S01]  /*4b00*/  VIADD R31, R21, 0xc0200000 ;  /* 0xc0200000151f7836 */ /* 0x000fe20000000000 */
[----:B------:R-:W-:Y:S01]  /*4b10*/  MOV R30, R20 ;  /* 0x00000014001e7202 */ /* 0x000fe20000000f00 */
[----:B------:R-:W-:Y:S02]  /*4b20*/  IMAD.MOV.U32 R32, RZ, RZ, R29 ;  /* 0x000000ffff207224 */ /* 0x000fe400078e001d */
[----:B------:R-:W0:Y:S04]  /*4b30*/  MUFU.RCP64H R33, R31 ;  /* 0x0000001f00217308 */ /* 0x000e280000001800 */
[----:B0-----:R-:W-:-:S08]  /*4b40*/  DFMA R34, -R30, R32, 1 ;  /* 0x3ff000001e22742b */ /* 0x001fd00000000120 */
[----:B------:R-:W-:-:S08]  /*4b50*/  DFMA R34, R34, R34, R34 ;  /* 0x000000222222722b */ /* 0x000fd00000000022 */
[----:B------:R-:W-:-:S08]  /*4b60*/  DFMA R34, R32, R34, R32 ;  /* 0x000000222022722b */ /* 0x000fd00000000020 */
[----:B------:R-:W-:-:S08]  /*4b70*/  DFMA R32, -R30, R34, 1 ;  /* 0x3ff000001e20742b */ /* 0x000fd00000000122 */
[----:B------:R-:W-:-:S08]  /*4b80*/  DFMA R32, R34, R32, R34 ;  /* 0x000000202220722b */ /* 0x000fd00000000022 */
[----:B------:R-:W-:-:S08]  /*4b90*/  DMUL R32, R32, 2.2250738585072013831e-308 ;  /* 0x0010000020207828 */ /* 0x000fd00000000000 */
[----:B------:R-:W-:-:S08]  /*4ba0*/  DFMA R34, -R20, R32, 1 ;  /* 0x3ff000001422742b */ /* 0x000fd00000000120 */
[----:B------:R-:W-:-:S08]  /*4bb0*/  DFMA R34, R34, R34, R34 ;  /* 0x000000222222722b */ /* 0x000fd00000000022 */
[----:B------:R-:W-:Y:S01]  /*4bc0*/  DFMA R30, R32, R34, R32 ;  /* 0x00000022201e722b */ /* 0x000fe20000000020 */
[----:B------:R-:W-:Y:S10]  /*4bd0*/  BRA `(.L_x_70) ;  /* 0x0000000000307947 */ /* 0x000ff40003800000 */
.L_x_71:
[----:B------:R-:W-:Y:S01]  /*4be0*/  DMUL R32, R20, 8.11296384146066816958e+31 ;  /* 0x4690000014207828 */ /* 0x000fe20000000000 */
[----:B------:R-:W-:-:S05]  /*4bf0*/  MOV R30, R29 ;  /* 0x0000001d001e7202 */ /* 0x000fca0000000f00 */
[----:B------:R-:W0:Y:S02]  /*4c00*/  MUFU.RCP64H R31, R33 ;  /* 0x00000021001f7308 */ /* 0x000e240000001800 */
[----:B0-----:R-:W-:-:S08]  /*4c10*/  DFMA R34, -R32, R30, 1 ;  /* 0x3ff000002022742b */ /* 0x001fd0000000011e */
[----:B------:R-:W-:-:S08]  /*4c20*/  DFMA R34, R34, R34, R34 ;  /* 0x000000222222722b */ /* 0x000fd00000000022 */
[----:B------:R-:W-:-:S08]  /*4c30*/  DFMA R34, R30, R34, R30 ;  /* 0x000000221e22722b */ /* 0x000fd0000000001e */
[----:B------:R-:W-:-:S08]  /*4c40*/  DFMA R30, -R32, R34, 1 ;  /* 0x3ff00000201e742b */ /* 0x000fd00000000122 */
[----:B------:R-:W-:-:S08]  /*4c50*/  DFMA R30, R34, R30, R34 ;  /* 0x0000001e221e722b */ /* 0x000fd00000000022 */
[----:B------:R-:W-:Y:S01]  /*4c60*/  DMUL R30, R30, 8.11296384146066816958e+31 ;  /* 0x469000001e1e7828 */ /* 0x000fe20000000000 */
[----:B------:R-:W-:Y:S10]  /*4c70*/  BRA `(.L_x_70) ;  /* 0x0000000000087947 */ /* 0x000ff40003800000 */
.L_x_69:
[----:B------:R-:W-:Y:S01]  /*4c80*/  LOP3.LUT R31, R21, 0x80000, RZ, 0xfc, !PT ;  /* 0x00080000151f7812 */ /* 0x000fe200078efcff */
[----:B------:R-:W-:-:S07]  /*4c90*/  IMAD.MOV.U32 R30, RZ, RZ, R20 ;  /* 0x000000ffff1e7224 */ /* 0x000fce00078e0014 */
.L_x_70:
[----:B------:R-:W-:Y:S05]  /*4ca0*/  BSYNC.RECONVERGENT B4 ;  /* 0x0000000000047941 */ /* 0x000fea0003800200 */
.L_x_68:
[----:B------:R-:W-:-:S04]  /*4cb0*/  MOV R29, 0x0 ;  /* 0x00000000001d7802 */ /* 0x000fc80000000f00 */
[----:B------:R-:W-:Y:S05]  /*4cc0*/  RET.REL.NODEC R28 `(_Z16exact_simulationPfifffffP17curandStateXORWOW) ;  /* 0xffffffb01ccc7950 */ /* 0x000fea0003c3ffff */
        .weak           $__internal_3_$__cuda_sm20_dsqrt_rn_f64_mediumpath_v1
        .type           $__internal_3_$__cuda_sm20_dsqrt_rn_f64_mediumpath_v1,@function
        .size           $__internal_3_$__cuda_sm20_dsqrt_rn_f64_mediumpath_v1,($__internal_0_$__cuda_sm20_rcp_rn_f32_slowpath - $__internal_3_$__cuda_sm20_dsqrt_rn_f64_mediumpath_v1)
$__internal_3_$__cuda_sm20_dsqrt_rn_f64_mediumpath_v1:
[----:B------:R-:W-:Y:S01]  /*4cd0*/  ISETP.GE.U32.AND P0, PT, R6, -0x3400000, PT ;  /* 0xfcc000000600780c */ /* 0x000fe20003f06070 */
[----:B------:R-:W-:Y:S01]  /*4ce0*/  BSSY.RECONVERGENT B3, `(.L_x_72) ;  /* 0x0000027000037945 */ /* 0x000fe20003800200 */
[----:B------:R-:W-:Y:S01]  /*4cf0*/  IMAD.MOV.U32 R21, RZ, RZ, R3 ;  /* 0x000000ffff157224 */ /* 0x000fe200078e0003 */
[----:B------:R-:W-:Y:S01]  /*4d00*/  MOV R6, R34 ;  /* 0x0000002200067202 */ /* 0x000fe20000000f00 */
[----:B------:R-:W-:Y:S01]  /*4d10*/  IMAD.MOV.U32 R7, RZ, RZ, R35 ;  /* 0x000000ffff077224 */ /* 0x000fe200078e0023 */
[----:B------:R-:W-:-:S08]  /*4d20*/  MOV R28, R32 ;  /* 0x00000020001c7202 */ /* 0x000fd00000000f00 */
[----:B------:R-:W-:Y:S05]  /*4d30*/  @!P0 BRA `(.L_x_73) ;  /* 0x0000000000208947 */ /* 0x000fea0003800000 */
[----:B------:R-:W-:-:S10]  /*4d40*/  DFMA.RM R6, R6, R28, R30 ;  /* 0x0000001c0606722b */ /* 0x000fd4000000401e */
[----:B------:R-:W-:-:S05]  /*4d50*/  IADD3 R28, P0, PT, R6, 0x1, RZ ;  /* 0x00000001061c7810 */ /* 0x000fca0007f1e0ff */
[----:B------:R-:W-:-:S06]  /*4d60*/  IMAD.X R29, RZ, RZ, R7, P0 ;  /* 0x000000ffff1d7224 */ /* 0x000fcc00000e0607 */
[----:B------:R-:W-:-:S08]  /*4d70*/  DFMA.RP R20, -R6, R28, R20 ;  /* 0x0000001c0614722b */ /* 0x000fd00000008114 */
[----:B------:R-:W-:-:S06]  /*4d80*/  DSETP.GT.AND P0, PT, R20, RZ, PT ;  /* 0x000000ff1400722a */ /* 0x000fcc0003f04000 */
[----:B------:R-:W-:Y:S02]  /*4d90*/  FSEL R6, R28, R6, P0 ;  /* 0x000000061c067208 */ /* 0x000fe40000000000 */
[----:B------:R-:W-:Y:S01]  /*4da0*/  FSEL R7, R29, R7, P0 ;  /* 0x000000071d077208 */ /* 0x000fe20000000000 */
[----:B------:R-:W-:Y:S06]  /*4db0*/  BRA `(.L_x_74) ;  /* 0x0000000000647947 */ /* 0x000fec0003800000 */
.L_x_73:
[----:B------:R-:W-:-:S14]  /*4dc0*/  DSETP.NE.AND P0, PT, R20, RZ, PT ;  /* 0x000000ff1400722a */ /* 0x000fdc0003f05000 */
[----:B------:R-:W-:Y:S05]  /*4dd0*/  @!P0 BRA `(.L_x_75) ;  /* 0x0000000000588947 */ /* 0x000fea0003800000 */
[----:B------:R-:W-:-:S13]  /*4de0*/  ISETP.GE.AND P0, PT, R21, RZ, PT ;  /* 0x000000ff1500720c */ /* 0x000fda0003f06270 */
[----:B------:R-:W-:Y:S01]  /*4df0*/  @!P0 MOV R6, 0x0 ;  /* 0x0000000000068802 */ /* 0x000fe20000000f00 */
[----:B------:R-:W-:Y:S01]  /*4e00*/  @!P0 IMAD.MOV.U32 R7, RZ, RZ, -0x80000 ;  /* 0xfff80000ff078424 */ /* 0x000fe200078e00ff */
[----:B------:R-:W-:Y:S06]  /*4e10*/  @!P0 BRA `(.L_x_74) ;  /* 0x00000000004c8947 */ /* 0x000fec0003800000 */
[----:B------:R-:W-:-:S13]  /*4e20*/  ISETP.GT.AND P0, PT, R21, 0x7fefffff, PT ;  /* 0x7fefffff1500780c */ /* 0x000fda0003f04270 */
[----:B------:R-:W-:Y:S05]  /*4e30*/  @P0 BRA `(.L_x_75) ;  /* 0x0000000000400947 */ /* 0x000fea0003800000 */
[----:B------:R-:W-:Y:S01]  /*4e40*/  DMUL R6, R20, 8.11296384146066816958e+31 ;  /* 0x4690000014067828 */ /* 0x000fe20000000000 */
[----:B------:R-:W-:Y:S01]  /*4e50*/  IMAD.MOV.U32 R30, RZ, RZ, 0x0 ;  /* 0x00000000ff1e7424 */ /* 0x000fe200078e00ff */
[----:B------:R-:W-:Y:S02]  /*4e60*/  MOV R20, RZ ;  /* 0x000000ff00147202 */ /* 0x000fe40000000f00 */
[----:B------:R-:W-:Y:S02]  /*4e70*/  MOV R31, 0x3fd80000 ;  /* 0x3fd80000001f7802 */ /* 0x000fe40000000f00 */
[----:B------:R-:W0:Y:S02]  /*4e80*/  MUFU.RSQ64H R21, R7 ;  /* 0x0000000700157308 */ /* 0x000e240000001c00 */
[----:B0-----:R-:W-:-:S08]  /*4e90*/  DMUL R28, R20, R20 ;  /* 0x00000014141c7228 */ /* 0x001fd00000000000 */
[----:B------:R-:W-:-:S08]  /*4ea0*/  DFMA R28, R6, -R28, 1 ;  /* 0x3ff00000061c742b */ /* 0x000fd0000000081c */
[----:B------:R-:W-:Y:S02]  /*4eb0*/  DFMA R30, R28, R30, 0.5 ;  /* 0x3fe000001c1e742b */ /* 0x000fe4000000001e */
[----:B------:R-:W-:-:S08]  /*4ec0*/  DMUL R28, R20, R28 ;  /* 0x0000001c141c7228 */ /* 0x000fd00000000000 */
[----:B------:R-:W-:-:S08]  /*4ed0*/  DFMA R28, R30, R28, R20 ;  /* 0x0000001c1e1c722b */ /* 0x000fd00000000014 */
[----:B------:R-:W-:Y:S02]  /*4ee0*/  DMUL R20, R6, R28 ;  /* 0x0000001c06147228 */ /* 0x000fe40000000000 */
[----:B------:R-:W-:-:S06]  /*4ef0*/  VIADD R29, R29, 0xfff00000 ;  /* 0xfff000001d1d7836 */ /* 0x000fcc0000000000 */
[----:B------:R-:W-:-:S08]  /*4f00*/  DFMA R30, R20, -R20, R6 ;  /* 0x80000014141e722b */ /* 0x000fd00000000006 */
[----:B------:R-:W-:-:S10]  /*4f10*/  DFMA R6, R28, R30, R20 ;  /* 0x0000001e1c06722b */ /* 0x000fd40000000014 */
[----:B------:R-:W-:Y:S01]  /*4f20*/  IADD3 R7, PT, PT, R7, -0x3500000, RZ ;  /* 0xfcb0000007077810 */ /* 0x000fe20007ffe0ff */
[----:B------:R-:W-:Y:S06]  /*4f30*/  BRA `(.L_x_74) ;  /* 0x0000000000047947 */ /* 0x000fec0003800000 */
.L_x_75:
[----:B------:R-:W-:-:S11]  /*4f40*/  DADD R6, R20, R20 ;  /* 0x0000000014067229 */ /* 0x000fd60000000014 */
.L_x_74:
[----:B------:R-:W-:Y:S05]  /*4f50*/  BSYNC.RECONVERGENT B3 ;  /* 0x0000000000037941 */ /* 0x000fea0003800200 */
.L_x_72:
[----:B------:R-:W-:Y:S01]  /*4f60*/  MOV R31, R7 ;  /* 0x00000007001f7202 */ /* 0x000fe20000000f00 */
[----:B------:R-:W-:Y:S02]  /*4f70*/  HFMA2 R7, -RZ, RZ, 0, 0 ;  /* 0x00000000ff077431 */ /* 0x000fe400000001ff */
[----:B------:R-:W-:Y:S02]  /*4f80*/  IMAD.MOV.U32 R30, RZ, RZ, R6 ;  /* 0x000000ffff1e7224 */ /* 0x000fe400078e0006 */
[----:B------:R-:W-:-:S04]  /*4f90*/  IMAD.MOV.U32 R6, RZ, RZ, R0 ;  /* 0x000000ffff067224 */ /* 0x000fc800078e0000 */
[----:B------:R-:W-:Y:S05]  /*4fa0*/  RET.REL.NODEC R6 `(_Z16exact_simulationPfifffffP17curandStateXORWOW) ;  /* 0xffffffb006147950 */ /* 0x000fea0003c3ffff */
        .weak           $__internal_0_$__cuda_sm20_rcp_rn_f32_slowpath
        .type           $__internal_0_$__cuda_sm20_rcp_rn_f32_slowpath,@function
        .size           $__internal_0_$__cuda_sm20_rcp_rn_f32_slowpath,($__internal_1_$__cuda_sm20_sqrt_rn_f32_slowpath - $__internal_0_$__cuda_sm20_rcp_rn_f32_slowpath)
$__internal_0_$__cuda_sm20_rcp_rn_f32_slowpath:
[----:B------:R-:W-:-:S05]  /*4fb0*/  VIADD R1, R1, 0xfffffff8 ;  /* 0xfffffff801017836 */ /* 0x000fca0000000000 */
[----:B------:R0:W-:Y:S01]  /*4fc0*/  STL [R1], R2 ;  /* 0x0000000201007387 */ /* 0x0001e20000100800 */
[----:B------:R-:W-:Y:S01]  /*4fd0*/  SHF.L.U32 R0, R4, 0x1, RZ ;  /* 0x0000000104007819 */ /* 0x000fe200000006ff */
[----:B------:R-:W-:Y:S03]  /*4fe0*/  BSSY.RECONVERGENT B0, `(.L_x_76) ;  /* 0x000002f000007945 */ /* 0x000fe60003800200 */
[----:B------:R-:W-:-:S04]  /*4ff0*/  SHF.R.U32.HI R8, RZ, 0x18, R0 ;  /* 0x00000018ff087819 */ /* 0x000fc80000011600 */
[----:B------:R-:W-:-:S13]  /*5000*/  ISETP.NE.U32.AND P0, PT, R8, RZ, PT ;  /* 0x000000ff0800720c */ /* 0x000fda0003f05070 */
[----:B0-----:R-:W-:Y:S05]  /*5010*/  @P0 BRA `(.L_x_77) ;  /* 0x0000000000240947 */ /* 0x001fea0003800000 */
[----:B------:R-:W-:-:S13]  /*5020*/  ISETP.NE.AND P0, PT, R0, RZ, PT ;  /* 0x000000ff0000720c */ /* 0x000fda0003f05270 */
[----:B------:R-:W-:Y:S02]  /*5030*/  @P0 FFMA R2, R4, 1.84467440737095516160e+19, RZ ;  /* 0x5f80000004020823 */ /* 0x000fe400000000ff */
[----:B------:R-:W-:Y:S08]  /*5040*/  @!P0 MUFU.RCP R4, R4 ;  /* 0x0000000400048308 */ /* 0x000ff00000001000 */
[----:B------:R-:W0:Y:S02]  /*5050*/  @P0 MUFU.RCP R3, R2 ;  /* 0x0000000200030308 */ /* 0x000e240000001000 */
[----:B0-----:R-:W-:-:S04]  /*5060*/  @P0 FFMA R0, R2, R3, -1 ;  /* 0xbf80000002000423 */ /* 0x001fc80000000003 */
[----:B------:R-:W-:-:S04]  /*5070*/  @P0 FADD.FTZ R0, -R0, -RZ ;  /* 0x800000ff00000221 */ /* 0x000fc80000010100 */
[----:B------:R-:W-:-:S04]  /*5080*/  @P0 FFMA R0, R3, R0, R3 ;  /* 0x0000000003000223 */ /* 0x000fc80000000003 */
[----:B------:R-:W-:Y:S01]  /*5090*/  @P0 FFMA R4, R0, 1.84467440737095516160e+19, RZ ;  /* 0x5f80000000040823 */ /* 0x000fe200000000ff */
[----:B------:R-:W-:Y:S06]  /*50a0*/  BRA `(.L_x_78) ;  /* 0x0000000000887947 */ /* 0x000fec0003800000 */
.L_x_77:
[----:B------:R-:W-:-:S05]  /*50b0*/  VIADD R10, R8, 0xffffff03 ;  /* 0xffffff03080a7836 */ /* 0x000fca0000000000 */
[----:B------:R-:W-:-:S13]  /*50c0*/  ISETP.GT.U32.AND P0, PT, R10, 0x1, PT ;  /* 0x000000010a00780c */ /* 0x000fda0003f04070 */
[----:B------:R-:W-:Y:S05]  /*50d0*/  @P0 BRA `(.L_x_79) ;  /* 0x0000000000780947 */ /* 0x000fea0003800000 */
[----:B------:R-:W-:Y:S02]  /*50e0*/  LOP3.LUT R0, R4, 0x7fffff, RZ, 0xc0, !PT ;  /* 0x007fffff04007812 */ /* 0x000fe400078ec0ff */
[----:B------:R-:W-:Y:S02]  /*50f0*/  MOV R7, 0x3 ;  /* 0x0000000300077802 */ /* 0x000fe40000000f00 */
[----:B------:R-:W-:Y:S02]  /*5100*/  LOP3.LUT R0, R0, 0x3f800000, RZ, 0xfc, !PT ;  /* 0x3f80000000007812 */ /* 0x000fe400078efcff */
[----:B------:R-:W-:Y:S02]  /*5110*/  SHF.L.U32 R7, R7, R10, RZ ;  /* 0x0000000a07077219 */ /* 0x000fe400000006ff */
[----:B------:R-:W0:Y:S02]  /*5120*/  MUFU.RCP R3, R0 ;  /* 0x0000000000037308 */ /* 0x000e240000001000 */
[----:B0-----:R-:W-:-:S04]  /*5130*/  FFMA R2, R0, R3, -1 ;  /* 0xbf80000000027423 */ /* 0x001fc80000000003 */
[----:B------:R-:W-:-:S04]  /*5140*/  FADD.FTZ R2, -R2, -RZ ;  /* 0x800000ff02027221 */ /* 0x000fc80000010100 */
[CCC-:B------:R-:W-:Y:S01]  /*5150*/  FFMA.RM R5, R3.reuse, R2.reuse, R3.reuse ;  /* 0x0000000203057223 */ /* 0x1c0fe20000004003 */
[----:B------:R-:W-:-:S04]  /*5160*/  FFMA.RP R6, R3, R2, R3 ;  /* 0x0000000203067223 */ /* 0x000fc80000008003 */
[C---:B------:R-:W-:Y:S02]  /*5170*/  LOP3.LUT R2, R5.reuse, 0x7fffff, RZ, 0xc0, !PT ;  /* 0x007fffff05027812 */ /* 0x040fe400078ec0ff */
[----:B------:R-:W-:Y:S02]  /*5180*/  FSETP.NEU.FTZ.AND P0, PT, R5, R6, PT ;  /* 0x000000060500720b */ /* 0x000fe40003f1d000 */
[----:B------:R-:W-:Y:S02]  /*5190*/  LOP3.LUT R2, R2, 0x800000, RZ, 0xfc, !PT ;  /* 0x0080000002027812 */ /* 0x000fe400078efcff */
[----:B------:R-:W-:Y:S02]  /*51a0*/  SEL R3, RZ, 0xffffffff, !P0 ;  /* 0xffffffffff037807 */ /* 0x000fe40004000000 */
[----:B------:R-:W-:-:S03]  /*51b0*/  LOP3.LUT R7, R7, R2, RZ, 0xc0, !PT ;  /* 0x0000000207077212 */ /* 0x000fc600078ec0ff */
[----:B------:R-:W-:Y:S01]  /*51c0*/  IMAD.MOV R3, RZ, RZ, -R3 ;  /* 0x000000ffff037224 */ /* 0x000fe200078e0a03 */
[----:B------:R-:W-:-:S04]  /*51d0*/  SHF.R.U32.HI R7, RZ, R10, R7 ;  /* 0x0000000aff077219 */ /* 0x000fc80000011607 */
[--C-:B------:R-:W-:Y:S01]  /*51e0*/  LOP3.LUT P1, RZ, R3, R10, R2.reuse, 0xf8, !PT ;  /* 0x0000000a03ff7212 */ /* 0x100fe2000782f802 */
[----:B------:R-:W-:Y:S01]  /*51f0*/  VIADD R3, R8, 0xffffff04 ;  /* 0xffffff0408037836 */ /* 0x000fe20000000000 */
[C---:B------:R-:W-:Y:S02]  /*5200*/  LOP3.LUT P0, RZ, R7.reuse, 0x1, RZ, 0xc0, !PT ;  /* 0x0000000107ff7812 */ /* 0x040fe4000780c0ff */
[----:B------:R-:W-:Y:S02]  /*5210*/  LOP3.LUT P2, RZ, R7, 0x2, RZ, 0xc0, !PT ;  /* 0x0000000207ff7812 */ /* 0x000fe4000784c0ff */
[----:B------:R-:W-:Y:S02]  /*5220*/  SHF.R.U32.HI R3, RZ, R3, R2 ;  /* 0x00000003ff037219 */ /* 0x000fe40000011602 */
[----:B------:R-:W-:Y:S02]  /*5230*/  PLOP3.LUT P0, PT, P0, P1, P2, 0xe0, 0x0 ;  /* 0x000000000000781c */ /* 0x000fe40000703c20 */
[----:B------:R-:W-:-:S02]  /*5240*/  LOP3.LUT P1, RZ, R4, 0x7fffff, RZ, 0xc0, !PT ;  /* 0x007fffff04ff7812 */ /* 0x000fc4000782c0ff */
[----:B------:R-:W-:-:S04]  /*5250*/  SEL R0, RZ, 0x1, !P0 ;  /* 0x00000001ff007807 */ /* 0x000fc80004000000 */
[----:B------:R-:W-:-:S04]  /*5260*/  IADD3 R0, PT, PT, -R0, RZ, RZ ;  /* 0x000000ff00007210 */ /* 0x000fc80007ffe1ff */
[----:B------:R-:W-:-:S13]  /*5270*/  ISETP.GE.AND P0, PT, R0, RZ, PT ;  /* 0x000000ff0000720c */ /* 0x000fda0003f06270 */
[----:B------:R-:W-:-:S05]  /*5280*/  @!P0 IADD3 R3, PT, PT, R3, 0x1, RZ ;  /* 0x0000000103038810 */ /* 0x000fca0007ffe0ff */
[----:B------:R-:W-:-:S05]  /*5290*/  @!P1 IMAD.SHL.U32 R3, R3, 0x2, RZ ;  /* 0x0000000203039824 */ /* 0x000fca00078e00ff */
[----:B------:R-:W-:Y:S01]  /*52a0*/  LOP3.LUT R4, R3, 0x80000000, R4, 0xf8, !PT ;  /* 0x8000000003047812 */ /* 0x000fe200078ef804 */
[----:B------:R-:W-:Y:S06]  /*52b0*/  BRA `(.L_x_78) ;  /* 0x0000000000047947 */ /* 0x000fec0003800000 */
.L_x_79:
[----:B------:R-:W0:Y:S02]  /*52c0*/  MUFU.RCP R4, R4 ;  /* 0x0000000400047308 */ /* 0x000e240000001000 */
.L_x_78:
[----:B------:R-:W-:Y:S05]  /*52d0*/  BSYNC.RECONVERGENT B0 ;  /* 0x0000000000007941 */ /* 0x000fea0003800200 */
.L_x_76:
[----:B------:R1:W0:Y:S02]  /*52e0*/  LDL R2, [R1] ;  /* 0x0000000001027983 */ /* 0x0002240000100800 */
[----:B-1----:R-:W-:Y:S01]  /*52f0*/  IADD3 R1, PT, PT, R1, 0x8, RZ ;  /* 0x0000000801017810 */ /* 0x002fe20007ffe0ff */
[----:B0-----:R-:W-:Y:S06]  /*5300*/  RET.REL.NODEC R20 `(_Z16exact_simulationPfifffffP17curandStateXORWOW) ;  /* 0xffffffac143c7950 */ /* 0x001fec0003c3ffff */
        .weak           $__internal_1_$__cuda_sm20_sqrt_rn_f32_slowpath
        .type           $__internal_1_$__cuda_sm20_sqrt_rn_f32_slowpath,@function
        .size           $__internal_1_$__cuda_sm20_sqrt_rn_f32_slowpath,($__internal_4_$__cuda_sm3x_div_rn_noftz_f32_slowpath - $__internal_1_$__cuda_sm20_sqrt_rn_f32_slowpath)
$__internal_1_$__cuda_sm20_sqrt_rn_f32_slowpath:
[----:B------:R-:W-:Y:S01]  /*5310*/  VIADD R1, R1, 0xfffffff8 ;  /* 0xfffffff801017836 */ /* 0x000fe20000000000 */
[----:B------:R-:W-:-:S04]  /*5320*/  MOV R0, R4 ;  /* 0x0000000400007202 */ /* 0x000fc80000000f00 */
[----:B------:R0:W-:Y:S01]  /*5330*/  STL [R1], R2 ;  /* 0x0000000201007387 */ /* 0x0001e20000100800 */
[----:B------:R-:W-:Y:S01]  /*5340*/  LOP3.LUT P0, RZ, R0, 0x7fffffff, RZ, 0xc0, !PT ;  /* 0x7fffffff00ff7812 */ /* 0x000fe2000780c0ff */
[----:B------:R-:W-:-:S12]  /*5350*/  BSSY.RECONVERGENT B0, `(.L_x_80) ;  /* 0x0000013000007945 */ /* 0x000fd80003800200 */
[----:B------:R-:W-:Y:S01]  /*5360*/  @!P0 IMAD.MOV.U32 R4, RZ, RZ, R0 ;  /* 0x000000ffff048224 */ /* 0x000fe200078e0000 */
[----:B0-----:R-:W-:Y:S06]  /*5370*/  @!P0 BRA `(.L_x_81) ;  /* 0x0000000000408947 */ /* 0x001fec0003800000 */
[----:B------:R-:W-:-:S13]  /*5380*/  FSETP.GEU.FTZ.AND P0, PT, R0, RZ, PT ;  /* 0x000000ff0000720b */ /* 0x000fda0003f1e000 */
[----:B------:R-:W-:Y:S01]  /*5390*/  @!P0 MOV R4, 0x7fffffff ;  /* 0x7fffffff00048802 */ /* 0x000fe20000000f00 */
[----:B------:R-:W-:Y:S06]  /*53a0*/  @!P0 BRA `(.L_x_81) ;  /* 0x0000000000348947 */ /* 0x000fec0003800000 */
[----:B------:R-:W-:-:S13]  /*53b0*/  FSETP.GTU.FTZ.AND P0, PT, |R0|, +INF , PT ;  /* 0x7f8000000000780b */ /* 0x000fda0003f1c200 */
[----:B------:R-:W-:Y:S01]  /*53c0*/  @P0 FADD.FTZ R4, R0, 1 ;  /* 0x3f80000000040421 */ /* 0x000fe20000010000 */
[----:B------:R-:W-:Y:S06]  /*53d0*/  @P0 BRA `(.L_x_81) ;  /* 0x0000000000280947 */ /* 0x000fec0003800000 */
[----:B------:R-:W-:-:S13]  /*53e0*/  FSETP.NEU.FTZ.AND P0, PT, |R0|, +INF , PT ;  /* 0x7f8000000000780b */ /* 0x000fda0003f1d200 */
[----:B------:R-:W-:-:S04]  /*53f0*/  @P0 FFMA R2, R0, 1.84467440737095516160e+19, RZ ;  /* 0x5f80000000020823 */ /* 0x000fc800000000ff */
[----:B------:R-:W0:Y:S02]  /*5400*/  @P0 MUFU.RSQ R3, R2 ;  /* 0x0000000200030308 */ /* 0x000e240000001400 */
[----:B0-----:R-:W-:Y:S01]  /*5410*/  @P0 FMUL.FTZ R5, R2, R3 ;  /* 0x0000000302050220 */ /* 0x001fe20000410000 */
[----:B------:R-:W-:-:S03]  /*5420*/  @P0 FMUL.FTZ R3, R3, 0.5 ;  /* 0x3f00000003030820 */ /* 0x000fc60000410000 */
[----:B------:R-:W-:-:S04]  /*5430*/  @P0 FADD.FTZ R4, -R5, -RZ ;  /* 0x800000ff05040221 */ /* 0x000fc80000010100 */
[----:B------:R-:W-:Y:S01]  /*5440*/  @P0 FFMA R6, R5, R4, R2 ;  /* 0x0000000405060223 */ /* 0x000fe20000000002 */
[----:B------:R-:W-:-:S03]  /*5450*/  @!P0 IMAD.MOV.U32 R4, RZ, RZ, R0 ;  /* 0x000000ffff048224 */ /* 0x000fc600078e0000 */
[----:B------:R-:W-:-:S04]  /*5460*/  @P0 FFMA R3, R6, R3, R5 ;  /* 0x0000000306030223 */ /* 0x000fc80000000005 */
[----:B------:R-:W-:-:S07]  /*5470*/  @P0 FMUL.FTZ R4, R3, 2.3283064365386962891e-10 ;  /* 0x2f80000003040820 */ /* 0x000fce0000410000 */
.L_x_81:
[----:B------:R-:W-:Y:S05]  /*5480*/  BSYNC.RECONVERGENT B0 ;  /* 0x0000000000007941 */ /* 0x000fea0003800200 */
.L_x_80:
[----:B------:R0:W2:Y:S02]  /*5490*/  LDL R2, [R1] ;  /* 0x0000000001027983 */ /* 0x0000a40000100800 */
[----:B0-----:R-:W-:Y:S01]  /*54a0*/  IADD3 R1, PT, PT, R1, 0x8, RZ ;  /* 0x0000000801017810 */ /* 0x001fe20007ffe0ff */
[----:B--2---:R-:W-:Y:S06]  /*54b0*/  RET.REL.NODEC R20 `(_Z16exact_simulationPfifffffP17curandStateXORWOW) ;  /* 0xffffffa814d07950 */ /* 0x004fec0003c3ffff */
        .weak           $__internal_4_$__cuda_sm3x_div_rn_noftz_f32_slowpath
        .type           $__internal_4_$__cuda_sm3x_div_rn_noftz_f32_slowpath,@function
        .size           $__internal_4_$__cuda_sm3x_div_rn_noftz_f32_slowpath,(.L_x_131 - $__internal_4_$__cuda_sm3x_div_rn_noftz_f32_slowpath)
$__internal_4_$__cuda_sm3x_div_rn_noftz_f32_slowpath:
[--C-:B------:R-:W-:Y:S01]  /*54c0*/  SHF.R.U32.HI R6, RZ, 0x17, R3.reuse ;  /* 0x00000017ff067819 */ /* 0x100fe20000011603 */
[----:B------:R-:W-:Y:S01]  /*54d0*/  BSSY.RECONVERGENT B1, `(.L_x_82) ;  /* 0x0000063000017945 */ /* 0x000fe20003800200 */
[----:B------:R-:W-:Y:S01]  /*54e0*/  SHF.R.U32.HI R4, RZ, 0x17, R0 ;  /* 0x00000017ff047819 */ /* 0x000fe20000011600 */
[----:B------:R-:W-:Y:S01]  /*54f0*/  IMAD.MOV.U32 R7, RZ, RZ, R3 ;  /* 0x000000ffff077224 */ /* 0x000fe200078e0003 */
[----:B------:R-:W-:Y:S02]  /*5500*/  LOP3.LUT R12, R6, 0xff, RZ, 0xc0, !PT ;  /* 0x000000ff060c7812 */ /* 0x000fe400078ec0ff */
[----:B------:R-:W-:-:S03]  /*5510*/  LOP3.LUT R11, R4, 0xff, RZ, 0xc0, !PT ;  /* 0x000000ff040b7812 */ /* 0x000fc600078ec0ff */
[----:B------:R-:W-:Y:S01]  /*5520*/  VIADD R8, R12, 0xffffffff ;  /* 0xffffffff0c087836 */ /* 0x000fe20000000000 */
[----:B------:R-:W-:-:S04]  /*5530*/  IADD3 R6, PT, PT, R11, -0x1, RZ ;  /* 0xffffffff0b067810 */ /* 0x000fc80007ffe0ff */
[----:B------:R-:W-:-:S04]  /*5540*/  ISETP.GT.U32.AND P0, PT, R8, 0xfd, PT ;  /* 0x000000fd0800780c */ /* 0x000fc80003f04070 */
[----:B------:R-:W-:-:S13]  /*5550*/  ISETP.GT.U32.OR P0, PT, R6, 0xfd, P0 ;  /* 0x000000fd0600780c */ /* 0x000fda0000704470 */
[----:B------:R-:W-:Y:S01]  /*5560*/  @!P0 MOV R4, RZ ;  /* 0x000000ff00048202 */ /* 0x000fe20000000f00 */
[----:B------:R-:W-:Y:S06]  /*5570*/  @!P0 BRA `(.L_x_83) ;  /* 0x00000000005c8947 */ /* 0x000fec0003800000 */
[----:B------:R-:W-:Y:S02]  /*5580*/  FSETP.GTU.FTZ.AND P0, PT, |R0|, +INF , PT ;  /* 0x7f8000000000780b */ /* 0x000fe40003f1c200 */
[----:B------:R-:W-:-:S04]  /*5590*/  FSETP.GTU.FTZ.AND P1, PT, |R3|, +INF , PT ;  /* 0x7f8000000300780b */ /* 0x000fc80003f3c200 */
[----:B------:R-:W-:-:S13]  /*55a0*/  PLOP3.LUT P0, PT, P0, P1, PT, 0xf8, 0x8f ;  /* 0x00000000008f781c */ /* 0x000fda0000703f70 */
[----:B------:R-:W-:Y:S05]  /*55b0*/  @P0 BRA `(.L_x_84) ;  /* 0x00000004004c0947 */ /* 0x000fea0003800000 */
[----:B------:R-:W-:-:S13]  /*55c0*/  LOP3.LUT P0, RZ, R7, 0x7fffffff, R0, 0xc8, !PT ;  /* 0x7fffffff07ff7812 */ /* 0x000fda000780c800 */
[----:B------:R-:W-:Y:S05]  /*55d0*/  @!P0 BRA `(.L_x_85) ;  /* 0x00000004003c8947 */ /* 0x000fea0003800000 */
[C---:B------:R-:W-:Y:S02]  /*55e0*/  FSETP.NEU.FTZ.AND P2, PT, |R0|.reuse, +INF , PT ;  /* 0x7f8000000000780b */ /* 0x040fe40003f5d200 */
[----:B------:R-:W-:Y:S02]  /*55f0*/  FSETP.NEU.FTZ.AND P1, PT, |R3|, +INF , PT ;  /* 0x7f8000000300780b */ /* 0x000fe40003f3d200 */
[----:B------:R-:W-:-:S11]  /*5600*/  FSETP.NEU.FTZ.AND P0, PT, |R0|, +INF , PT ;  /* 0x7f8000000000780b */ /* 0x000fd60003f1d200 */
[----:B------:R-:W-:Y:S05]  /*5610*/  @!P1 BRA !P2, `(.L_x_85) ;  /* 0x00000004002c9947 */ /* 0x000fea0005000000 */
[----:B------:R-:W-:-:S04]  /*5620*/  LOP3.LUT P2, RZ, R0, 0x7fffffff, RZ, 0xc0, !PT ;  /* 0x7fffffff00ff7812 */ /* 0x000fc8000784c0ff */
[----:B------:R-:W-:-:S13]  /*5630*/  PLOP3.LUT P1, PT, P1, P2, PT, 0x2f, 0xf2 ;  /* 0x0000000000f2781c */ /* 0x000fda0000f24577 */
[----:B------:R-:W-:Y:S05]  /*5640*/  @P1 BRA `(.L_x_86) ;  /* 0x0000000400181947 */ /* 0x000fea0003800000 */
[----:B------:R-:W-:-:S04]  /*5650*/  LOP3.LUT P1, RZ, R7, 0x7fffffff, RZ, 0xc0, !PT ;  /* 0x7fffffff07ff7812 */ /* 0x000fc8000782c0ff */
[----:B------:R-:W-:-:S13]  /*5660*/  PLOP3.LUT P0, PT, P0, P1, PT, 0x2f, 0xf2 ;  /* 0x0000000000f2781c */ /* 0x000fda0000702577 */
[----:B------:R-:W-:Y:S05]  /*5670*/  @P0 BRA `(.L_x_87) ;  /* 0x0000000400000947 */ /* 0x000fea0003800000 */
[----:B------:R-:W-:Y:S02]  /*5680*/  ISETP.GE.AND P0, PT, R6, RZ, PT ;  /* 0x000000ff0600720c */ /* 0x000fe40003f06270 */
[----:B------:R-:W-:-:S11]  /*5690*/  ISETP.GE.AND P1, PT, R8, RZ, PT ;  /* 0x000000ff0800720c */ /* 0x000fd60003f26270 */
[----:B------:R-:W-:Y:S01]  /*56a0*/  @P0 IMAD.MOV.U32 R4, RZ, RZ, RZ ;  /* 0x000000ffff040224 */ /* 0x000fe200078e00ff */
[----:B------:R-:W-:Y:S01]  /*56b0*/  @!P0 MOV R4, 0xffffffc0 ;  /* 0xffffffc000048802 */ /* 0x000fe20000000f00 */
[----:B------:R-:W-:Y:S01]  /*56c0*/  @!P0 FFMA R0, R0, 1.84467440737095516160e+19, RZ ;  /* 0x5f80000000008823 */ /* 0x000fe200000000ff */
[----:B------:R-:W-:-:S03]  /*56d0*/  @!P1 FFMA R7, R3, 1.84467440737095516160e+19, RZ ;  /* 0x5f80000003079823 */ /* 0x000fc600000000ff */
[----:B------:R-:W-:-:S07]  /*56e0*/  @!P1 VIADD R4, R4, 0x40 ;  /* 0x0000004004049836 */ /* 0x000fce0000000000 */
.L_x_83:
[----:B------:R-:W-:Y:S01]  /*56f0*/  LEA R6, R12, 0xc0800000, 0x17 ;  /* 0xc08000000c067811 */ /* 0x000fe200078eb8ff */
[----:B------:R-:W-:Y:S03]  /*5700*/  BSSY.RECONVERGENT B2, `(.L_x_88) ;  /* 0x0000036000027945 */ /* 0x000fe60003800200 */
[----:B------:R-:W-:Y:S01]  /*5710*/  IADD3 R6, PT, PT, -R6, R7, RZ ;  /* 0x0000000706067210 */ /* 0x000fe20007ffe1ff */
[----:B------:R-:W-:-:S03]  /*5720*/  VIADD R7, R11, 0xffffff81 ;  /* 0xffffff810b077836 */ /* 0x000fc60000000000 */
[----:B------:R-:W0:Y:S01]  /*5730*/  MUFU.RCP R8, R6 ;  /* 0x0000000600087308 */ /* 0x000e220000001000 */
[----:B------:R-:W-:Y:S01]  /*5740*/  FADD.FTZ R9, -R6, -RZ ;  /* 0x800000ff06097221 */ /* 0x000fe20000010100 */
[C---:B------:R-:W-:Y:S01]  /*5750*/  IMAD R0, R7.reuse, -0x800000, R0 ;  /* 0xff80000007007824 */ /* 0x040fe200078e0200 */
[----:B------:R-:W-:-:S04]  /*5760*/  IADD3 R7, PT, PT, R7, 0x7f, -R12 ;  /* 0x0000007f07077810 */ /* 0x000fc80007ffe80c */
[----:B------:R-:W-:Y:S01]  /*5770*/  IADD3 R7, PT, PT, R7, R4, RZ ;  /* 0x0000000407077210 */ /* 0x000fe20007ffe0ff */
[----:B0-----:R-:W-:-:S04]  /*5780*/  FFMA R11, R8, R9, 1 ;  /* 0x3f800000080b7423 */ /* 0x001fc80000000009 */
[----:B------:R-:W-:-:S04]  /*5790*/  FFMA R13, R8, R11, R8 ;  /* 0x0000000b080d7223 */ /* 0x000fc80000000008 */
[----:B------:R-:W-:-:S04]  /*57a0*/  FFMA R8, R0, R13, RZ ;  /* 0x0000000d00087223 */ /* 0x000fc800000000ff */
[----:B------:R-:W-:-:S04]  /*57b0*/  FFMA R11, R9, R8, R0 ;  /* 0x00000008090b7223 */ /* 0x000fc80000000000 */
[----:B------:R-:W-:-:S04]  /*57c0*/  FFMA R14, R13, R11, R8 ;  /* 0x0000000b0d0e7223 */ /* 0x000fc80000000008 */
[----:B------:R-:W-:-:S04]  /*57d0*/  FFMA R9, R9, R14, R0 ;  /* 0x0000000e09097223 */ /* 0x000fc80000000000 */
[----:B------:R-:W-:-:S05]  /*57e0*/  FFMA R8, R13, R9, R14 ;  /* 0x000000090d087223 */ /* 0x000fca000000000e */
[----:B------:R-:W-:-:S04]  /*57f0*/  SHF.R.U32.HI R0, RZ, 0x17, R8 ;  /* 0x00000017ff007819 */ /* 0x000fc80000011608 */
[----:B------:R-:W-:-:S05]  /*5800*/  LOP3.LUT R0, R0, 0xff, RZ, 0xc0, !PT ;  /* 0x000000ff00007812 */ /* 0x000fca00078ec0ff */
[----:B------:R-:W-:-:S05]  /*5810*/  IMAD.IADD R6, R0, 0x1, R7 ;  /* 0x0000000100067824 */ /* 0x000fca00078e0207 */
[----:B------:R-:W-:-:S04]  /*5820*/  IADD3 R0, PT, PT, R6, -0x1, RZ ;  /* 0xffffffff06007810 */ /* 0x000fc80007ffe0ff */
[----:B------:R-:W-:-:S13]  /*5830*/  ISETP.GE.U32.AND P0, PT, R0, 0xfe, PT ;  /* 0x000000fe0000780c */ /* 0x000fda0003f06070 */
[----:B------:R-:W-:Y:S05]  /*5840*/  @!P0 BRA `(.L_x_89) ;  /* 0x0000000000808947 */ /* 0x000fea0003800000 */
[----:B------:R-:W-:-:S13]  /*5850*/  ISETP.GT.AND P0, PT, R6, 0xfe, PT ;  /* 0x000000fe0600780c */ /* 0x000fda0003f04270 */
[----:B------:R-:W-:Y:S05]  /*5860*/  @P0 BRA `(.L_x_90) ;  /* 0x00000000006c0947 */ /* 0x000fea0003800000 */
[----:B------:R-:W-:-:S13]  /*5870*/  ISETP.GE.AND P0, PT, R6, 0x1, PT ;  /* 0x000000010600780c */ /* 0x000fda0003f06270 */
[----:B------:R-:W-:Y:S05]  /*5880*/  @P0 BRA `(.L_x_91) ;  /* 0x0000000000740947 */ /* 0x000fea0003800000 */
[----:B------:R-:W-:Y:S02]  /*5890*/  ISETP.GE.AND P0, PT, R6, -0x18, PT ;  /* 0xffffffe80600780c */ /* 0x000fe40003f06270 */
[----:B------:R-:W-:-:S11]  /*58a0*/  LOP3.LUT R8, R8, 0x80000000, RZ, 0xc0, !PT ;  /* 0x8000000008087812 */ /* 0x000fd600078ec0ff */
[----:B------:R-:W-:Y:S05]  /*58b0*/  @!P0 BRA `(.L_x_91) ;  /* 0x0000000000688947 */ /* 0x000fea0003800000 */
[CCC-:B------:R-:W-:Y:S01]  /*58c0*/  FFMA.RZ R0, R13.reuse, R9.reuse, R14.reuse ;  /* 0x000000090d007223 */ /* 0x1c0fe2000000c00e */
[CCC-:B------:R-:W-:Y:S01]  /*58d0*/  FFMA.RM R7, R13.reuse, R9.reuse, R14.reuse ;  /* 0x000000090d077223 */ /* 0x1c0fe2000000400e */
[C---:B------:R-:W-:Y:S02]  /*58e0*/  ISETP.NE.AND P2, PT, R6.reuse, RZ, PT ;  /* 0x000000ff0600720c */ /* 0x040fe40003f45270 */
[----:B------:R-:W-:Y:S02]  /*58f0*/  ISETP.NE.AND P1, PT, R6, RZ, PT ;  /* 0x000000ff0600720c */ /* 0x000fe40003f25270 */
[----:B------:R-:W-:Y:S01]  /*5900*/  LOP3.LUT R4, R0, 0x7fffff, RZ, 0xc0, !PT ;  /* 0x007fffff00047812 */ /* 0x000fe200078ec0ff */
[----:B------:R-:W-:Y:S01]  /*5910*/  FFMA.RP R0, R13, R9, R14 ;  /* 0x000000090d007223 */ /* 0x000fe2000000800e */
[C---:B------:R-:W-:Y:S01]  /*5920*/  VIADD R9, R6.reuse, 0x20 ;  /* 0x0000002006097836 */ /* 0x040fe20000000000 */
[----:B------:R-:W-:Y:S02]  /*5930*/  IADD3 R6, PT, PT, -R6, RZ, RZ ;  /* 0x000000ff06067210 */ /* 0x000fe40007ffe1ff */
[----:B------:R-:W-:-:S02]  /*5940*/  LOP3.LUT R4, R4, 0x800000, RZ, 0xfc, !PT ;  /* 0x0080000004047812 */ /* 0x000fc400078efcff */
[----:B------:R-:W-:Y:S02]  /*5950*/  FSETP.NEU.FTZ.AND P0, PT, R0, R7, PT ;  /* 0x000000070000720b */ /* 0x000fe40003f1d000 */
[----:B------:R-:W-:Y:S02]  /*5960*/  SHF.L.U32 R9, R4, R9, RZ ;  /* 0x0000000904097219 */ /* 0x000fe400000006ff */
[----:B------:R-:W-:Y:S02]  /*5970*/  SEL R7, R6, RZ, P2 ;  /* 0x000000ff06077207 */ /* 0x000fe40001000000 */
[----:B------:R-:W-:Y:S02]  /*5980*/  ISETP.NE.AND P1, PT, R9, RZ, P1 ;  /* 0x000000ff0900720c */ /* 0x000fe40000f25270 */
[----:B------:R-:W-:Y:S02]  /*5990*/  SHF.R.U32.HI R7, RZ, R7, R4 ;  /* 0x00000007ff077219 */ /* 0x000fe40000011604 */
[----:B------:R-:W-:-:S02]  /*59a0*/  PLOP3.LUT P0, PT, P0, P1, PT, 0xf8, 0x8f ;  /* 0x00000000008f781c */ /* 0x000fc40000703f70 */
[----:B------:R-:W-:Y:S02]  /*59b0*/  SHF.R.U32.HI R9, RZ, 0x1, R7 ;  /* 0x00000001ff097819 */ /* 0x000fe40000011607 */
[----:B------:R-:W-:-:S04]  /*59c0*/  SEL R0, RZ, 0x1, !P0 ;  /* 0x00000001ff007807 */ /* 0x000fc80004000000 */
[----:B------:R-:W-:-:S04]  /*59d0*/  LOP3.LUT R0, R0, 0x1, R9, 0xf8, !PT ;  /* 0x0000000100007812 */ /* 0x000fc800078ef809 */
[----:B------:R-:W-:-:S05]  /*59e0*/  LOP3.LUT R0, R0, R7, RZ, 0xc0, !PT ;  /* 0x0000000700007212 */ /* 0x000fca00078ec0ff */
[----:B------:R-:W-:-:S05]  /*59f0*/  IMAD.IADD R9, R9, 0x1, R0 ;  /* 0x0000000109097824 */ /* 0x000fca00078e0200 */
[----:B------:R-:W-:Y:S01]  /*5a00*/  LOP3.LUT R8, R9, R8, RZ, 0xfc, !PT ;  /* 0x0000000809087212 */ /* 0x000fe200078efcff */
[----:B------:R-:W-:Y:S06]  /*5a10*/  BRA `(.L_x_91) ;  /* 0x0000000000107947 */ /* 0x000fec0003800000 */
.L_x_90:
[----:B------:R-:W-:-:S04]  /*5a20*/  LOP3.LUT R8, R8, 0x80000000, RZ, 0xc0, !PT ;  /* 0x8000000008087812 */ /* 0x000fc800078ec0ff */
[----:B------:R-:W-:Y:S01]  /*5a30*/  LOP3.LUT R8, R8, 0x7f800000, RZ, 0xfc, !PT ;  /* 0x7f80000008087812 */ /* 0x000fe200078efcff */
[----:B------:R-:W-:Y:S06]  /*5a40*/  BRA `(.L_x_91) ;  /* 0x0000000000047947 */ /* 0x000fec0003800000 */
.L_x_89:
[----:B------:R-:W-:-:S07]  /*5a50*/  LEA R8, R7, R8, 0x17 ;  /* 0x0000000807087211 */ /* 0x000fce00078eb8ff */
.L_x_91:
[----:B------:R-:W-:Y:S05]  /*5a60*/  BSYNC.RECONVERGENT B2 ;  /* 0x0000000000027941 */ /* 0x000fea0003800200 */
.L_x_88:
[----:B------:R-:W-:Y:S05]  /*5a70*/  BRA `(.L_x_92) ;  /* 0x0000000000207947 */ /* 0x000fea0003800000 */
.L_x_87:
[----:B------:R-:W-:-:S04]  /*5a80*/  LOP3.LUT R0, R7, 0x80000000, R0, 0x48, !PT ;  /* 0x8000000007007812 */ /* 0x000fc800078e4800 */
[----:B------:R-:W-:Y:S01]  /*5a90*/  LOP3.LUT R8, R0, 0x7f800000, RZ, 0xfc, !PT ;  /* 0x7f80000000087812 */ /* 0x000fe200078efcff */
[----:B------:R-:W-:Y:S06]  /*5aa0*/  BRA `(.L_x_92) ;  /* 0x0000000000147947 */ /* 0x000fec0003800000 */
.L_x_86:
[----:B------:R-:W-:Y:S01]  /*5ab0*/  LOP3.LUT R8, R7, 0x80000000, R0, 0x48, !PT ;  /* 0x8000000007087812 */ /* 0x000fe200078e4800 */
[----:B------:R-:W-:Y:S06]  /*5ac0*/  BRA `(.L_x_92) ;  /* 0x00000000000c7947 */ /* 0x000fec0003800000 */
.L_x_85:
[----:B------:R-:W0:Y:S01]  /*5ad0*/  MUFU.RSQ R8, -QNAN ;  /* 0xffc0000000087908 */ /* 0x000e220000001400 */
[----:B------:R-:W-:Y:S05]  /*5ae0*/  BRA `(.L_x_92) ;  /* 0x0000000000047947 */ /* 0x000fea0003800000 */
.L_x_84:
[----:B------:R-:W-:-:S07]  /*5af0*/  FADD.FTZ R8, R0, R3 ;  /* 0x0000000300087221 */ /* 0x000fce0000010000 */
.L_x_92:
[----:B------:R-:W-:Y:S05]  /*5b00*/  BSYNC.RECONVERGENT B1 ;  /* 0x0000000000017941 */ /* 0x000fea0003800200 */
.L_x_82:
[----:B------:R-:W-:Y:S02]  /*5b10*/  HFMA2 R7, -RZ, RZ, 0, 0 ;  /* 0x00000000ff077431 */ /* 0x000fe400000001ff */
[----:B------:R-:W-:-:S04]  /*5b20*/  IMAD.MOV.U32 R6, RZ, RZ, R10 ;  /* 0x000000ffff067224 */ /* 0x000fc800078e000a */
[----:B0-----:R-:W-:Y:S05]  /*5b30*/  RET.REL.NODEC R6 `(_Z16exact_simulationPfifffffP17curandStateXORWOW) ;  /* 0xffffffa406307950 */ /* 0x001fea0003c3ffff */
.L_x_93:
[----:B------:R-:W-:-:S00]  /*5b40*/  BRA `(.L_x_93) ;  /* 0xfffffffc00fc7947 */ /* 0x000fc0000383ffff */
[----:B------:R-:W-:-:S00]  /*5b50*/  NOP ;  /* 0x0000000000007918 */ /* 0x000fc00000000000 */
        /* <DEDUP_REMOVED lines=10> */
.L_x_131:


//--------------------- .text._Z16hestonMonteCarloPfifffffP17curandStateXORWOW --------------------------
	.section	.text._Z16hestonMonteCarloPfifffffP17curandStateXORWOW,"ax",@progbits
	.align	128
        .global         _Z16hestonMonteCarloPfifffffP17curandStateXORWOW
        .type           _Z16hestonMonteCarloPfifffffP17curandStateXORWOW,@function
        .size           _Z16hestonMonteCarloPfifffffP17curandStateXORWOW,(.L_x_132 - _Z16hestonMonteCarloPfifffffP17curandStateXORWOW)
        .other          _Z16hestonMonteCarloPfifffffP17curandStateXORWOW,@"STO_CUDA_ENTRY STV_DEFAULT"
_Z16hestonMonteCarloPfifffffP17curandStateXORWOW:
.text._Z16hestonMonteCarloPfifffffP17curandStateXORWOW:
[----:B------:R-:W-:Y:S01]  /*0000*/  LDC R1, c[0x0][0x37c] ;  /* 0x0000df00ff017b82 */ /* 0x000fe20000000800 */
[----:B------:R-:W0:Y:S01]  /*0010*/  S2R R3, SR_TID.X ;  /* 0x0000000000037919 */ /* 0x000e220000002100 */
[----:B------:R-:W1:Y:S06]  /*0020*/  LDCU UR5, c[0x0][0x388] ;  /* 0x00007100ff0577ac */ /* 0x000e6c0008000800 */
[----:B------:R-:W0:Y:S01]  /*0030*/  S2UR UR4, SR_CTAID.X ;  /* 0x00000000000479c3 */ /* 0x000e220000002500 */
[----:B------:R-:W-:Y:S01]  /*0040*/  HFMA2 R14, -RZ, RZ, 0, 0 ;  /* 0x00000000ff0e7431 */ /* 0x000fe200000001ff */
[----:B------:R-:W2:Y:S06]  /*0050*/  LDCU.64 UR6, c[0x0][0x358] ;  /* 0x00006b00ff0677ac */ /* 0x000eac0008000a00 */
[----:B------:R-:W0:Y:S01]  /*0060*/  LDC R10, c[0x0][0x360] ;  /* 0x0000d800ff0a7b82 */ /* 0x000e220000000800 */
[----:B-1----:R-:W-:Y:S01]  /*0070*/  UISETP.GE.AND UP0, UPT, UR5, 0x1, UPT ;  /* 0x000000010500788c */ /* 0x002fe2000bf06270 */
[----:B0-----:R-:W-:-:S08]  /*0080*/  IMAD R10, R10, UR4, R3 ;  /* 0x000000040a0a7c24 */ /* 0x001fd0000f8e0203 */
[----:B--2---:R-:W-:Y:S05]  /*0090*/  BRA.U !UP0, `(.L_x_94) ;  /* 0x0000000d08a87547 */ /* 0x004fea000b800000 */
[----:B------:R-:W0:Y:S01]  /*00a0*/  LDC.64 R8, c[0x0][0x3a0] ;  /* 0x0000e800ff087b82 */ /* 0x000e220000000a00 */
[----:B------:R-:W1:Y:S01]  /*00b0*/  LDCU UR5, c[0x0][0x38c] ;  /* 0x00007180ff0577ac */ /* 0x000e620008000800 */
[----:B0-----:R-:W-:-:S05]  /*00c0*/  IMAD.WIDE R8, R10, 0x30, R8 ;  /* 0x000000300a087825 */ /* 0x001fca00078e0208 */
[----:B------:R0:W5:Y:S04]  /*00d0*/  LDG.E R12, desc[UR6][R8.64+0x18] ;  /* 0x00001806080c7981 */ /* 0x000168000c1e1900 */
[----:B------:R0:W5:Y:S04]  /*00e0*/  LDG.E R11, desc[UR6][R8.64+0x20] ;  /* 0x00002006080b7981 */ /* 0x000168000c1e1900 */
[----:B------:R0:W5:Y:S04]  /*00f0*/  LDG.E.64 R6, desc[UR6][R8.64] ;  /* 0x0000000608067981 */ /* 0x000168000c1e1b00 */
[----:B------:R0:W5:Y:S04]  /*0100*/  LDG.E.64 R4, desc[UR6][R8.64+0x8] ;  /* 0x0000080608047981 */ /* 0x000168000c1e1b00 */
[----:B------:R0:W5:Y:S01]  /*0110*/  LDG.E.64 R2, desc[UR6][R8.64+0x10] ;  /* 0x0000100608027981 */ /* 0x000162000c1e1b00 */
[----:B-1----:R-:W-:-:S02]  /*0120*/  UIADD3 UR4, UPT, UPT, UR5, -0xd000000, URZ ;  /* 0xf300000005047890 */ /* 0x002fc4000fffe0ff */
[----:B------:R-:W1:Y:S02]  /*0130*/  MUFU.RSQ R0, UR5 ;  /* 0x0000000500007d08 */ /* 0x000e640008001400 */
[----:B------:R-:W-:-:S09]  /*0140*/  UISETP.GT.U32.AND UP0, UPT, UR4, 0x727fffff, UPT ;  /* 0x727fffff0400788c */ /* 0x000fd2000bf04070 */
[----:B0-----:R-:W-:Y:S05]  /*0150*/  BRA.U !UP0, `(.L_x_95) ;  /* 0x0000000108207547 */ /* 0x001fea000b800000 */
[----:B------:R-:W1:Y:S01]  /*0160*/  LDCU UR4, c[0x0][0x38c] ;  /* 0x00007180ff0477ac */ /* 0x000e620008000800 */
[----:B------:R-:W-:Y:S01]  /*0170*/  BSSY.RECONVERGENT B0, `(.L_x_96) ;  /* 0x0000004000007945 */ /* 0x000fe20003800200 */
[----:B------:R-:W-:Y:S02]  /*0180*/  MOV R8, 0x1b0 ;  /* 0x000001b000087802 */ /* 0x000fe40000000f00 */
[----:B-1----:R-:W-:-:S07]  /*0190*/  MOV R0, UR4 ;  /* 0x0000000400007c02 */ /* 0x002fce0008000f00 */
[----:B-----5:R-:W-:Y:S05]  /*01a0*/  CALL.REL.NOINC `($__internal_5_$__cuda_sm20_sqrt_rn_f32_slowpath) ;  /* 0x0000000c00787944 */ /* 0x020fea0003c00000 */
[----:B------:R-:W-:Y:S05]  /*01b0*/  BSYNC.RECONVERGENT B0 ;  /* 0x0000000000007941 */ /* 0x000fea0003800200 */
.L_x_96:
[----:B------:R-:W-:Y:S01]  /*01c0*/  MOV R13, R19 ;  /* 0x00000013000d7202 */ /* 0x000fe20000000f00 */
[----:B------:R-:W-:Y:S06]  /*01d0*/  BRA `(.L_x_97) ;  /* 0x0000000000107947 */ /* 0x000fec0003800000 */
.L_x_95:
[C---:B-1----:R-:W-:Y:S01]  /*01e0*/  FMUL.FTZ R13, R0.reuse, UR5 ;  /* 0x00000005000d7c20 */ /* 0x042fe20008410000 */
[----:B------:R-:W-:-:S03]  /*01f0*/  FMUL.FTZ R8, R0, 0.5 ;  /* 0x3f00000000087820 */ /* 0x000fc60000410000 */
[----:B------:R-:W-:-:S04]  /*0200*/  FFMA R0, -R13, R13, UR5 ;  /* 0x000000050d007e23 */ /* 0x000fc8000800010d */
[----:B------:R-:W-:-:S07]  /*0210*/  FFMA R13, R0, R8, R13 ;  /* 0x00000008000d7223 */ /* 0x000fce000000000d */
.L_x_97:
[----:B------:R-:W0:Y:S01]  /*0220*/  LDC R0, c[0x0][0x39c] ;  /* 0x0000e700ff007b82 */ /* 0x000e220000000800 */
[----:B------:R-:W-:Y:S02]  /*0230*/  HFMA2 R14, -RZ, RZ, 1.875, 0 ;  /* 0x3f800000ff0e7431 */ /* 0x000fe400000001ff */
[----:B0-----:R-:W-:-:S04]  /*0240*/  FFMA R0, -R0, R0, 1 ;  /* 0x3f80000000007423 */ /* 0x001fc80000000100 */
[----:B------:R0:W1:Y:S01]  /*0250*/  MUFU.RSQ R9, R0 ;  /* 0x0000000000097308 */ /* 0x0000620000001400 */
[----:B------:R-:W-:-:S04]  /*0260*/  IADD3 R8, PT, PT, R0, -0xd000000, RZ ;  /* 0xf300000000087810 */ /* 0x000fc80007ffe0ff */
[----:B------:R-:W-:-:S13]  /*0270*/  ISETP.GT.U32.AND P0, PT, R8, 0x727fffff, PT ;  /* 0x727fffff0800780c */ /* 0x000fda0003f04070 */
[----:B01----:R-:W-:Y:S05]  /*0280*/  @!P0 BRA `(.L_x_98) ;  /* 0x0000000000188947 */ /* 0x003fea0003800000 */
[----:B------:R-:W-:Y:S01]  /*0290*/  BSSY.RECONVERGENT B0, `(.L_x_99) ;  /* 0x0000003000007945 */ /* 0x000fe20003800200 */
[----:B------:R-:W-:-:S07]  /*02a0*/  MOV R8, 0x2c0 ;  /* 0x000002c000087802 */ /* 0x000fce0000000f00 */
[----:B-----5:R-:W-:Y:S05]  /*02b0*/  CALL.REL.NOINC `($__internal_5_$__cuda_sm20_sqrt_rn_f32_slowpath) ;  /* 0x0000000c00347944 */ /* 0x020fea0003c00000 */
[----:B------:R-:W-:Y:S05]  /*02c0*/  BSYNC.RECONVERGENT B0 ;  /* 0x0000000000007941 */ /* 0x000fea0003800200 */
.L_x_99:
[----:B------:R-:W-:Y:S01]  /*02d0*/  MOV R15, R19 ;  /* 0x00000013000f7202 */ /* 0x000fe20000000f00 */
[----:B------:R-:W-:Y:S06]  /*02e0*/  BRA `(.L_x_100) ;  /* 0x0000000000107947 */ /* 0x000fec0003800000 */
.L_x_98:
[----:B------:R-:W-:Y:S01]  /*02f0*/  FMUL.FTZ R15, R0, R9 ;  /* 0x00000009000f7220 */ /* 0x000fe20000410000 */
[----:B------:R-:W-:-:S03]  /*0300*/  FMUL.FTZ R9, R9, 0.5 ;  /* 0x3f00000009097820 */ /* 0x000fc60000410000 */
[----:B------:R-:W-:-:S04]  /*0310*/  FFMA R0, -R15, R15, R0 ;  /* 0x0000000f0f007223 */ /* 0x000fc80000000100 */
[----:B------:R-:W-:-:S07]  /*0320*/  FFMA R15, R0, R9, R15 ;  /* 0x00000009000f7223 */ /* 0x000fce000000000f */
.L_x_100:
[----:B------:R-:W0:Y:S01]  /*0330*/  LDCU UR4, c[0x0][0x388] ;  /* 0x00007100ff0477ac */ /* 0x000e220008000800 */
[----:B------:R-:W-:Y:S02]  /*0340*/  HFMA2 R17, -RZ, RZ, 1.44921875, -19.203125 ;  /* 0x3dcccccdff117431 */ /* 0x000fe400000001ff */
[----:B-----5:R-:W-:Y:S01]  /*0350*/  VIADD R16, R6, 0xb0f8a ;  /* 0x000b0f8a06107836 */ /* 0x020fe20000000000 */
[----:B------:R-:W1:Y:S01]  /*0360*/  LDCU UR5, c[0x0][0x38c] ;  /* 0x00007180ff0577ac */ /* 0x000e620008000800 */
[----:B------:R-:W2:Y:S01]  /*0370*/  LDCU.128 UR8, c[0x0][0x390] ;  /* 0x00007200ff0877ac */ /* 0x000ea20008000c00 */
[----:B0-----:R-:W-:-:S12]  /*0380*/  UIADD3 UR4, UPT, UPT, -UR4, URZ, URZ ;  /* 0x000000ff04047290 */ /* 0x001fd8000fffe1ff */
.L_x_114:
[----:B------:R-:W-:Y:S01]  /*0390*/  ISETP.NE.AND P0, PT, R12, 0x1, PT ;  /* 0x000000010c00780c */ /* 0x000fe20003f05270 */
[----:B------:R-:W-:Y:S01]  /*03a0*/  BSSY.RECONVERGENT B0, `(.L_x_101) ;  /* 0x0000091000007945 */ /* 0x000fe20003800200 */
[----:B------:R-:W-:Y:S02]  /*03b0*/  MOV R18, R5 ;  /* 0x0000000500127202 */ /* 0x000fe40000000f00 */
[----:B------:R-:W-:Y:S02]  /*03c0*/  MOV R6, R2 ;  /* 0x0000000200067202 */ /* 0x000fe40000000f00 */
[----:B------:R-:W-:-:S07]  /*03d0*/  MOV R5, R3 ;  /* 0x0000000300057202 */ /* 0x000fce0000000f00 */
[----:B------:R-:W-:Y:S05]  /*03e0*/  @!P0 BRA `(.L_x_102) ;  /* 0x0000000400188947 */ /* 0x000fea0003800000 */
[----:B------:R-:W-:Y:S01]  /*03f0*/  SHF.R.U32.HI R0, RZ, 0x2, R7 ;  /* 0x00000002ff007819 */ /* 0x000fe20000011607 */
[----:B------:R-:W-:Y:S01]  /*0400*/  HFMA2 R8, -RZ, RZ, 1.5048828125, 33.21875 ;  /* 0x3e055027ff087431 */ /* 0x000fe200000001ff */
[----:B------:R-:W-:Y:S01]  /*0410*/  SHF.L.U32 R2, R5, 0x4, RZ ;  /* 0x0000000405027819 */ /* 0x000fe200000006ff */
[----:B------:R-:W-:Y:S01]  /*0420*/  BSSY.RECONVERGENT B1, `(.L_x_103) ;  /* 0x000003a000017945 */ /* 0x000fe20003800200 */
[----:B------:R-:W-:-:S05]  /*0430*/  LOP3.LUT R0, R0, R7, RZ, 0x3c, !PT ;  /* 0x0000000700007212 */ /* 0x000fca00078e3cff */
[----:B------:R-:W-:-:S05]  /*0440*/  IMAD.SHL.U32 R3, R0, 0x2, RZ ;  /* 0x0000000200037824 */ /* 0x000fca00078e00ff */
[----:B------:R-:W-:-:S04]  /*0450*/  LOP3.LUT R3, R5, R2, R3, 0x96, !PT ;  /* 0x0000000205037212 */ /* 0x000fc800078e9603 */
[----:B------:R-:W-:Y:S02]  /*0460*/  LOP3.LUT R2, R3, R0, RZ, 0x3c, !PT ;  /* 0x0000000003027212 */ /* 0x000fe400078e3cff */
[----:B------:R-:W-:Y:S02]  /*0470*/  MOV R3, 0x2f800000 ;  /* 0x2f80000000037802 */ /* 0x000fe40000000f00 */
[----:B------:R-:W-:-:S04]  /*0480*/  IADD3 R0, PT, PT, R16, -0x587c5, R2 ;  /* 0xfffa783b10007810 */ /* 0x000fc80007ffe002 */
[----:B------:R-:W-:-:S05]  /*0490*/  I2FP.F32.U32 R0, R0 ;  /* 0x0000000000007245 */ /* 0x000fca0000201000 */
[----:B------:R-:W-:-:S05]  /*04a0*/  FFMA R0, R0, R3, 1.1641532182693481445e-10 ;  /* 0x2f00000000007423 */ /* 0x000fca0000000003 */
[----:B------:R-:W-:-:S13]  /*04b0*/  FSETP.GEU.AND P0, PT, R0, 1.175494350822287508e-38, PT ;  /* 0x008000000000780b */ /* 0x000fda0003f0e000 */
[----:B------:R-:W-:-:S05]  /*04c0*/  @!P0 FMUL R0, R0, 8388608 ;  /* 0x4b00000000008820 */ /* 0x000fca0000400000 */
[----:B------:R-:W-:-:S04]  /*04d0*/  IADD3 R3, PT, PT, R0, -0x3f2aaaab, RZ ;  /* 0xc0d5555500037810 */ /* 0x000fc80007ffe0ff */
[----:B------:R-:W-:-:S04]  /*04e0*/  LOP3.LUT R7, R3, 0xff800000, RZ, 0xc0, !PT ;  /* 0xff80000003077812 */ /* 0x000fc800078ec0ff */
[----:B------:R-:W-:-:S05]  /*04f0*/  IADD3 R3, PT, PT, R0, -R7, RZ ;  /* 0x8000000700037210 */ /* 0x000fca0007ffe0ff */
[----:B------:R-:W-:Y:S01]  /*0500*/  FADD R9, R3, -1 ;  /* 0xbf80000003097421 */ /* 0x000fe20000000000 */
[----:B------:R-:W-:Y:S02]  /*0510*/  FSEL R3, RZ, -23, P0 ;  /* 0xc1b80000ff037808 */ /* 0x000fe40000000000 */
[----:B------:R-:W-:Y:S01]  /*0520*/  ISETP.GT.U32.AND P0, PT, R0, 0x7f7fffff, PT ;  /* 0x7f7fffff0000780c */ /* 0x000fe20003f04070 */
[----:B------:R-:W-:-:S04]  /*0530*/  FFMA R8, R9, -R8, 0.14084610342979431152 ;  /* 0x3e1039f609087423 */ /* 0x000fc80000000808 */
[----:B------:R-:W-:-:S04]  /*0540*/  FFMA R8, R9, R8, -0.12148627638816833496 ;  /* 0xbdf8cdcc09087423 */ /* 0x000fc80000000008 */
[----:B------:R-:W-:-:S04]  /*0550*/  FFMA R8, R9, R8, 0.13980610668659210205 ;  /* 0x3e0f295509087423 */ /* 0x000fc80000000008 */
[----:B------:R-:W-:-:S04]  /*0560*/  FFMA R8, R9, R8, -0.16684235632419586182 ;  /* 0xbe2ad8b909087423 */ /* 0x000fc80000000008 */
[----:B------:R-:W-:-:S04]  /*0570*/  FFMA R8, R9, R8, 0.20012299716472625732 ;  /* 0x3e4ced0b09087423 */ /* 0x000fc80000000008 */
[----:B------:R-:W-:-:S04]  /*0580*/  FFMA R8, R9, R8, -0.24999669194221496582 ;  /* 0xbe7fff2209087423 */ /* 0x000fc80000000008 */
[----:B------:R-:W-:-:S04]  /*0590*/  FFMA R8, R9, R8, 0.33333182334899902344 ;  /* 0x3eaaaa7809087423 */ /* 0x000fc80000000008 */
[C---:B------:R-:W-:Y:S01]  /*05a0*/  FFMA R12, R9.reuse, R8, -0.5 ;  /* 0xbf000000090c7423 */ /* 0x040fe20000000008 */
[----:B------:R-:W-:Y:S02]  /*05b0*/  I2FP.F32.S32 R8, R7 ;  /* 0x0000000700087245 */ /* 0x000fe40000201400 */
[----:B------:R-:W-:Y:S01]  /*05c0*/  MOV R7, 0x7f800000 ;  /* 0x7f80000000077802 */ /* 0x000fe20000000f00 */
[C---:B------:R-:W-:Y:S02]  /*05d0*/  FMUL R12, R9.reuse, R12 ;  /* 0x0000000c090c7220 */ /* 0x040fe40000400000 */
[----:B------:R-:W-:Y:S01]  /*05e0*/  FFMA R8, R8, 1.1920928955078125e-07, R3 ;  /* 0x3400000008087823 */ /* 0x000fe20000000003 */
[----:B------:R-:W-:Y:S01]  /*05f0*/  SHF.R.U32.HI R3, RZ, 0x2, R4 ;  /* 0x00000002ff037819 */ /* 0x000fe20000011604 */
[----:B------:R-:W-:-:S03]  /*0600*/  FFMA R9, R9, R12, R9 ;  /* 0x0000000c09097223 */ /* 0x000fc60000000009 */
[----:B------:R-:W-:Y:S01]  /*0610*/  LOP3.LUT R3, R3, R4, RZ, 0x3c, !PT ;  /* 0x0000000403037212 */ /* 0x000fe200078e3cff */
[----:B------:R-:W-:Y:S01]  /*0620*/  FFMA R8, R8, 0.69314718246459960938, R9 ;  /* 0x3f31721808087823 */ /* 0x000fe20000000009 */
[C---:B------:R-:W-:Y:S01]  /*0630*/  @P0 FFMA R8, R0.reuse, R7, +INF ;  /* 0x7f80000000080423 */ /* 0x040fe20000000007 */
[----:B------:R-:W-:Y:S01]  /*0640*/  FSETP.NEU.AND P0, PT, R0, RZ, PT ;  /* 0x000000ff0000720b */ /* 0x000fe20003f0d000 */
[----:B------:R-:W-:Y:S01]  /*0650*/  IMAD.SHL.U32 R4, R2, 0x10, RZ ;  /* 0x0000001002047824 */ /* 0x000fe200078e00ff */
[----:B------:R-:W-:Y:S01]  /*0660*/  SHF.L.U32 R7, R3, 0x1, RZ ;  /* 0x0000000103077819 */ /* 0x000fe200000006ff */
[----:B------:R-:W-:-:S03]  /*0670*/  FMUL R8, R8, -2 ;  /* 0xc000000008087820 */ /* 0x000fc60000400000 */
[----:B------:R-:W-:Y:S01]  /*0680*/  LOP3.LUT R3, R3, R7, R4, 0x96, !PT ;  /* 0x0000000703037212 */ /* 0x000fe200078e9604 */
[----:B------:R-:W-:Y:S01]  /*0690*/  HFMA2 R7, -RZ, RZ, 0.1495361328125, 0.0004794597625732421875 ;  /* 0x30c90fdbff077431 */ /* 0x000fe200000001ff */
[----:B------:R-:W-:Y:S02]  /*06a0*/  FSEL R9, R8, +INF , P0 ;  /* 0x7f80000008097808 */ /* 0x000fe40000000000 */
[----:B------:R-:W-:Y:S02]  /*06b0*/  LOP3.LUT R3, R3, R2, RZ, 0x3c, !PT ;  /* 0x0000000203037212 */ /* 0x000fe400078e3cff */
[----:B------:R-:W-:Y:S01]  /*06c0*/  IADD3 R4, PT, PT, R9, -0xd000000, RZ ;  /* 0xf300000009047810 */ /* 0x000fe20007ffe0ff */
[----:B------:R0:W3:Y:S01]  /*06d0*/  MUFU.RSQ R8, R9 ;  /* 0x0000000900087308 */ /* 0x0000e20000001400 */
[----:B------:R-:W-:Y:S02]  /*06e0*/  IADD3 R0, PT, PT, R3, R16, RZ ;  /* 0x0000001003007210 */ /* 0x000fe40007ffe0ff */
[----:B------:R-:W-:-:S02]  /*06f0*/  ISETP.GT.U32.AND P0, PT, R4, 0x727fffff, PT ;  /* 0x727fffff0400780c */ /* 0x000fc40003f04070 */
[----:B------:R-:W-:-:S05]  /*0700*/  I2FP.F32.U32 R0, R0 ;  /* 0x0000000000007245 */ /* 0x000fca0000201000 */
[----:B------:R-:W-:-:S06]  /*0710*/  FFMA R4, R0, R7, 7.314590599882819788e-10 ;  /* 0x30490fdb00047423 */ /* 0x000fcc0000000007 */
[----:B0-----:R-:W-:Y:S05]  /*0720*/  @!P0 BRA `(.L_x_104) ;  /* 0x0000000000148947 */ /* 0x001fea0003800000 */
[----:B------:R-:W-:Y:S02]  /*0730*/  MOV R0, R9 ;  /* 0x0000000900007202 */ /* 0x000fe40000000f00 */
[----:B---3--:R-:W-:-:S07]  /*0740*/  MOV R8, 0x760 ;  /* 0x0000076000087802 */ /* 0x008fce0000000f00 */
[----:B-12---:R-:W-:Y:S05]  /*0750*/  CALL.REL.NOINC `($__internal_5_$__cuda_sm20_sqrt_rn_f32_slowpath) ;  /* 0x00000008000c7944 */ /* 0x006fea0003c00000 */
[----:B------:R-:W-:Y:S01]  /*0760*/  MOV R0, R19 ;  /* 0x0000001300007202 */ /* 0x000fe20000000f00 */
[----:B------:R-:W-:Y:S06]  /*0770*/  BRA `(.L_x_105) ;  /* 0x0000000000107947 */ /* 0x000fec0003800000 */
.L_x_104:
[----:B---3--:R-:W-:Y:S01]  /*0780*/  FMUL.FTZ R0, R9, R8 ;  /* 0x0000000809007220 */ /* 0x008fe20000410000 */
[----:B------:R-:W-:-:S03]  /*0790*/  FMUL.FTZ R8, R8, 0.5 ;  /* 0x3f00000008087820 */ /* 0x000fc60000410000 */
[----:B------:R-:W-:-:S04]  /*07a0*/  FFMA R7, -R0, R0, R9 ;  /* 0x0000000000077223 */ /* 0x000fc80000000109 */
[----:B------:R-:W-:-:S07]  /*07b0*/  FFMA R0, R7, R8, R0 ;  /* 0x0000000807007223 */ /* 0x000fce0000000000 */
.L_x_105:
[----:B-12---:R-:W-:Y:S05]  /*07c0*/  BSYNC.RECONVERGENT B1 ;  /* 0x0000000000017941 */ /* 0x006fea0003800200 */
.L_x_103:
[----:B------:R-:W-:Y:S01]  /*07d0*/  FMUL.RZ R8, R4, 0.15915493667125701904 ;  /* 0x3e22f98304087820 */ /* 0x000fe2000040c000 */
[----:B------:R-:W-:-:S03]  /*07e0*/  HFMA2 R12, -RZ, RZ, 0, 0 ;  /* 0x00000000ff0c7431 */ /* 0x000fc600000001ff */
[----:B------:R-:W0:Y:S08]  /*07f0*/  MUFU.COS R11, R8 ;  /* 0x00000008000b7308 */ /* 0x000e300000000000 */
[----:B------:R-:W1:Y:S01]  /*0800*/  MUFU.SIN R7, R8 ;  /* 0x0000000800077308 */ /* 0x000e620000000400 */
[----:B0-----:R-:W-:-:S04]  /*0810*/  FMUL R11, R11, R0 ;  /* 0x000000000b0b7220 */ /* 0x001fc80000400000 */
[----:B------:R-:W-:Y:S02]  /*0820*/  IMAD.MOV.U32 R20, RZ, RZ, R11 ;  /* 0x000000ffff147224 */ /* 0x000fe400078e000b */
[----:B-1----:R-:W-:Y:S01]  /*0830*/  FMUL R4, R7, R0 ;  /* 0x0000000007047220 */ /* 0x002fe20000400000 */
[----:B------:R-:W-:Y:S06]  /*0840*/  BRA `(.L_x_106) ;  /* 0x0000000400187947 */ /* 0x000fec0003800000 */
.L_x_102:
[----:B------:R-:W-:Y:S01]  /*0850*/  SHF.R.U32.HI R0, RZ, 0x2, R7 ;  /* 0x00000002ff007819 */ /* 0x000fe20000011607 */
[----:B------:R-:W-:Y:S01]  /*0860*/  HFMA2 R8, -RZ, RZ, 1.5048828125, 33.21875 ;  /* 0x3e055027ff087431 */ /* 0x000fe200000001ff */
[----:B------:R-:W-:Y:S01]  /*0870*/  SHF.L.U32 R2, R5, 0x4, RZ ;  /* 0x0000000405027819 */ /* 0x000fe200000006ff */
[----:B------:R-:W-:Y:S01]  /*0880*/  BSSY.RECONVERGENT B1, `(.L_x_107) ;  /* 0x000003a000017945 */ /* 0x000fe20003800200 */
[----:B------:R-:W-:-:S04]  /*0890*/  LOP3.LUT R0, R0, R7, RZ, 0x3c, !PT ;  /* 0x0000000700007212 */ /* 0x000fc800078e3cff */
[----:B------:R-:W-:-:S04]  /*08a0*/  SHF.L.U32 R3, R0, 0x1, RZ ;  /* 0x0000000100037819 */ /* 0x000fc800000006ff */
        /* <DEDUP_REMOVED lines=22> */
[----:B------:R-:W-:Y:S01]  /*0a10*/  I2FP.F32.S32 R8, R7 ;  /* 0x0000000700087245 */ /* 0x000fe20000201400 */
[----:B------:R-:W-:Y:S02]  /*0a20*/  IMAD.MOV.U32 R7, RZ, RZ, 0x7f800000 ;  /* 0x7f800000ff077424 */ /* 0x000fe400078e00ff */
[C---:B------:R-:W-:Y:S02]  /*0a30*/  FMUL R12, R9.reuse, R12 ;  /* 0x0000000c090c7220 */ /* 0x040fe40000400000 */
[----:B------:R-:W-:Y:S01]  /*0a40*/  FFMA R8, R8, 1.1920928955078125e-07, R3 ;  /* 0x3400000008087823 */ /* 0x000fe20000000003 */
[----:B------:R-:W-:Y:S01]  /*0a50*/  SHF.R.U32.HI R3, RZ, 0x2, R4 ;  /* 0x00000002ff037819 */ /* 0x000fe20000011604 */
[----:B------:R-:W-:-:S03]  /*0a60*/  FFMA R9, R9, R12, R9 ;  /* 0x0000000c09097223 */ /* 0x000fc60000000009 */
[----:B------:R-:W-:Y:S01]  /*0a70*/  LOP3.LUT R3, R3, R4, RZ, 0x3c, !PT ;  /* 0x0000000403037212 */ /* 0x000fe200078e3cff */
[----:B------:R-:W-:Y:S01]  /*0a80*/  FFMA R8, R8, 0.69314718246459960938, R9 ;  /* 0x3f31721808087823 */ /* 0x000fe20000000009 */
[C---:B------:R-:W-:Y:S01]  /*0a90*/  @P0 FFMA R8, R0.reuse, R7, +INF ;  /* 0x7f80000000080423 */ /* 0x040fe20000000007 */
[----:B------:R-:W-:Y:S02]  /*0aa0*/  FSETP.NEU.AND P0, PT, R0, RZ, PT ;  /* 0x000000ff0000720b */ /* 0x000fe40003f0d000 */
[----:B------:R-:W-:Y:S01]  /*0ab0*/  SHF.L.U32 R7, R3, 0x1, RZ ;  /* 0x0000000103077819 */ /* 0x000fe200000006ff */
[----:B------:R-:W-:Y:S01]  /*0ac0*/  FMUL R8, R8, -2 ;  /* 0xc000000008087820 */ /* 0x000fe20000400000 */
[----:B------:R-:W-:-:S04]  /*0ad0*/  SHF.L.U32 R4, R2, 0x4, RZ ;  /* 0x0000000402047819 */ /* 0x000fc800000006ff */
[----:B------:R-:W-:Y:S02]  /*0ae0*/  FSEL R9, R8, +INF , P0 ;  /* 0x7f80000008097808 */ /* 0x000fe40000000000 */
[----:B------:R-:W-:Y:S02]  /*0af0*/  LOP3.LUT R3, R3, R7, R4, 0x96, !PT ;  /* 0x0000000703037212 */ /* 0x000fe400078e9604 */
[----:B------:R-:W-:Y:S01]  /*0b00*/  IADD3 R7, PT, PT, R9, -0xd000000, RZ ;  /* 0xf300000009077810 */ /* 0x000fe20007ffe0ff */
[----:B------:R0:W3:Y:S01]  /*0b10*/  MUFU.RSQ R0, R9 ;  /* 0x0000000900007308 */ /* 0x0000e20000001400 */
[----:B------:R-:W-:Y:S02]  /*0b20*/  LOP3.LUT R3, R3, R2, RZ, 0x3c, !PT ;  /* 0x0000000203037212 */ /* 0x000fe400078e3cff */
[----:B------:R-:W-:Y:S02]  /*0b30*/  ISETP.GT.U32.AND P0, PT, R7, 0x727fffff, PT ;  /* 0x727fffff0700780c */ /* 0x000fe40003f04070 */
[----:B------:R-:W-:-:S02]  /*0b40*/  IADD3 R4, PT, PT, R3, R16, RZ ;  /* 0x0000001003047210 */ /* 0x000fc40007ffe0ff */
[----:B------:R-:W-:Y:S02]  /*0b50*/  MOV R7, 0x30c90fdb ;  /* 0x30c90fdb00077802 */ /* 0x000fe40000000f00 */
[----:B------:R-:W-:-:S05]  /*0b60*/  I2FP.F32.U32 R4, R4 ;  /* 0x0000000400047245 */ /* 0x000fca0000201000 */
[----:B------:R-:W-:Y:S02]  /*0b70*/  FFMA R4, R4, R7, 7.314590599882819788e-10 ;  /* 0x30490fdb04047423 */ /* 0x000fe40000000007 */
[----:B0-----:R-:W-:Y:S05]  /*0b80*/  @!P0 BRA `(.L_x_108) ;  /* 0x0000000000148947 */ /* 0x001fea0003800000 */
[----:B---3--:R-:W-:Y:S02]  /*0b90*/  MOV R0, R9 ;  /* 0x0000000900007202 */ /* 0x008fe40000000f00 */
[----:B------:R-:W-:-:S07]  /*0ba0*/  MOV R8, 0xbc0 ;  /* 0x00000bc000087802 */ /* 0x000fce0000000f00 */
[----:B-12---:R-:W-:Y:S05]  /*0bb0*/  CALL.REL.NOINC `($__internal_5_$__cuda_sm20_sqrt_rn_f32_slowpath) ;  /* 0x0000000000f47944 */ /* 0x006fea0003c00000 */
[----:B------:R-:W-:Y:S01]  /*0bc0*/  IMAD.MOV.U32 R20, RZ, RZ, R19 ;  /* 0x000000ffff147224 */ /* 0x000fe200078e0013 */
[----:B------:R-:W-:Y:S06]  /*0bd0*/  BRA `(.L_x_109) ;  /* 0x0000000000107947 */ /* 0x000fec0003800000 */
.L_x_108:
[----:B---3--:R-:W-:Y:S01]  /*0be0*/  FMUL.FTZ R20, R9, R0 ;  /* 0x0000000009147220 */ /* 0x008fe20000410000 */
[----:B------:R-:W-:-:S03]  /*0bf0*/  FMUL.FTZ R0, R0, 0.5 ;  /* 0x3f00000000007820 */ /* 0x000fc60000410000 */
[----:B------:R-:W-:-:S04]  /*0c00*/  FFMA R7, -R20, R20, R9 ;  /* 0x0000001414077223 */ /* 0x000fc80000000109 */
[----:B------:R-:W-:-:S07]  /*0c10*/  FFMA R20, R7, R0, R20 ;  /* 0x0000000007147223 */ /* 0x000fce0000000014 */
.L_x_109:
[----:B-12---:R-:W-:Y:S05]  /*0c20*/  BSYNC.RECONVERGENT B1 ;  /* 0x0000000000017941 */ /* 0x006fea0003800200 */
.L_x_107:
[----:B------:R-:W-:Y:S01]  /*0c30*/  FMUL.RZ R0, R4, 0.15915493667125701904 ;  /* 0x3e22f98304007820 */ /* 0x000fe2000040c000 */
[----:B------:R-:W-:Y:S01]  /*0c40*/  HFMA2 R12, -RZ, RZ, 0, 5.9604644775390625e-08 ;  /* 0x00000001ff0c7431 */ /* 0x000fe200000001ff */
[----:B------:R-:W-:Y:S02]  /*0c50*/  MOV R4, R11 ;  /* 0x0000000b00047202 */ /* 0x000fe40000000f00 */
[----:B------:R-:W0:Y:S08]  /*0c60*/  MUFU.COS R9, R0 ;  /* 0x0000000000097308 */ /* 0x000e300000000000 */
[----:B------:R-:W1:Y:S01]  /*0c70*/  MUFU.SIN R7, R0 ;  /* 0x0000000000077308 */ /* 0x000e620000000400 */
[----:B0-----:R-:W-:-:S05]  /*0c80*/  FMUL R9, R9, R20 ;  /* 0x0000001409097220 */ /* 0x001fca0000400000 */
[----:B------:R-:W-:Y:S01]  /*0c90*/  MOV R11, R9 ;  /* 0x00000009000b7202 */ /* 0x000fe20000000f00 */
[----:B-1----:R-:W-:-:S07]  /*0ca0*/  FMUL R20, R7, R20 ;  /* 0x0000001407147220 */ /* 0x002fce0000400000 */
.L_x_106:
[----:B------:R-:W-:Y:S05]  /*0cb0*/  BSYNC.RECONVERGENT B0 ;  /* 0x0000000000007941 */ /* 0x000fea0003800200 */
.L_x_101:
[----:B------:R-:W-:Y:S01]  /*0cc0*/  IADD3 R0, PT, PT, R17, -0xd000000, RZ ;  /* 0xf300000011007810 */ /* 0x000fe20007ffe0ff */
[----:B------:R0:W1:Y:S01]  /*0cd0*/  MUFU.RSQ R8, R17 ;  /* 0x0000001100087308 */ /* 0x0000620000001400 */
[----:B------:R-:W-:Y:S01]  /*0ce0*/  BSSY.RECONVERGENT B0, `(.L_x_110) ;  /* 0x000000f000007945 */ /* 0x000fe20003800200 */
[----:B------:R-:W-:Y:S01]  /*0cf0*/  FMUL R7, RZ, R14 ;  /* 0x0000000eff077220 */ /* 0x000fe20000400000 */
[----:B------:R-:W-:-:S13]  /*0d00*/  ISETP.GT.U32.AND P0, PT, R0, 0x727fffff, PT ;  /* 0x727fffff0000780c */ /* 0x000fda0003f04070 */
[----:B0-----:R-:W-:Y:S05]  /*0d10*/  @!P0 BRA `(.L_x_111) ;  /* 0x00000000001c8947 */ /* 0x001fea0003800000 */
[----:B------:R-:W-:Y:S01]  /*0d20*/  BSSY.RECONVERGENT B1, `(.L_x_112) ;  /* 0x0000004000017945 */ /* 0x000fe20003800200 */
[----:B------:R-:W-:Y:S02]  /*0d30*/  MOV R0, R17 ;  /* 0x0000001100007202 */ /* 0x000fe40000000f00 */
[----:B-1----:R-:W-:-:S07]  /*0d40*/  MOV R8, 0xd60 ;  /* 0x00000d6000087802 */ /* 0x002fce0000000f00 */
[----:B------:R-:W-:Y:S05]  /*0d50*/  CALL.REL.NOINC `($__internal_5_$__cuda_sm20_sqrt_rn_f32_slowpath) ;  /* 0x00000000008c7944 */ /* 0x000fea0003c00000 */
[----:B------:R-:W-:Y:S05]  /*0d60*/  BSYNC.RECONVERGENT B1 ;  /* 0x0000000000017941 */ /* 0x000fea0003800200 */
.L_x_112:
[----:B------:R-:W-:Y:S01]  /*0d70*/  MOV R9, R19 ;  /* 0x0000001300097202 */ /* 0x000fe20000000f00 */
[----:B------:R-:W-:Y:S06]  /*0d80*/  BRA `(.L_x_113) ;  /* 0x0000000000107947 */ /* 0x000fec0003800000 */
.L_x_111:
[C---:B-1----:R-:W-:Y:S01]  /*0d90*/  FMUL.FTZ R0, R8.reuse, R17 ;  /* 0x0000001108007220 */ /* 0x042fe20000410000 */
[----:B------:R-:W-:-:S03]  /*0da0*/  FMUL.FTZ R8, R8, 0.5 ;  /* 0x3f00000008087820 */ /* 0x000fc60000410000 */
[----:B------:R-:W-:-:S04]  /*0db0*/  FFMA R9, -R0, R0, R17 ;  /* 0x0000000000097223 */ /* 0x000fc80000000111 */
[----:B------:R-:W-:-:S07]  /*0dc0*/  FFMA R9, R9, R8, R0 ;  /* 0x0000000809097223 */ /* 0x000fce0000000000 */
.L_x_113:
[----:B------:R-:W-:Y:S05]  /*0dd0*/  BSYNC.RECONVERGENT B0 ;  /* 0x0000000000007941 */ /* 0x000fea0003800200 */
.L_x_110:
[----:B------:R-:W-:Y:S01]  /*0de0*/  FMUL R19, R20, R15 ;  /* 0x0000000f14137220 */ /* 0x000fe20000400000 */
[C---:B------:R-:W-:Y:S01]  /*0df0*/  FMUL R20, R9.reuse, UR10 ;  /* 0x0000000a09147c20 */ /* 0x040fe20008400000 */
[----:B------:R-:W-:Y:S01]  /*0e00*/  FMUL R0, R9, R14 ;  /* 0x0000000e09007220 */ /* 0x000fe20000400000 */
[----:B------:R-:W-:Y:S01]  /*0e10*/  FADD R8, -R17, UR9 ;  /* 0x0000000911087e21 */ /* 0x000fe20008000100 */
[----:B------:R-:W-:Y:S01]  /*0e20*/  UIADD3 UR4, UPT, UPT, UR4, 0x1, URZ ;  /* 0x0000000104047890 */ /* 0x000fe2000fffe0ff */
[-C--:B------:R-:W-:Y:S01]  /*0e30*/  FMUL R9, R20, R13.reuse ;  /* 0x0000000d14097220 */ /* 0x080fe20000400000 */
[----:B------:R-:W-:Y:S01]  /*0e40*/  FFMA R19, R4, UR11, R19 ;  /* 0x0000000b04137c23 */ /* 0x000fe20008000013 */
[----:B------:R-:W-:Y:S01]  /*0e50*/  FMUL R0, R0, R13 ;  /* 0x0000000d00007220 */ /* 0x000fe20000400000 */
[----:B------:R-:W-:Y:S01]  /*0e60*/  FMUL R8, R8, UR8 ;  /* 0x0000000808087c20 */ /* 0x000fe20008400000 */
[----:B------:R-:W-:Y:S01]  /*0e70*/  FMUL R9, R9, R4 ;  /* 0x0000000409097220 */ /* 0x000fe20000400000 */
[----:B------:R-:W-:Y:S01]  /*0e80*/  UISETP.NE.AND UP0, UPT, UR4, URZ, UPT ;  /* 0x000000ff0400728c */ /* 0x000fe2000bf05270 */
[----:B------:R-:W-:Y:S01]  /*0e90*/  FMUL R0, R0, R19 ;  /* 0x0000001300007220 */ /* 0x000fe20000400000 */
[----:B------:R-:W-:-:S02]  /*0ea0*/  VIADD R16, R16, 0xb0f8a ;  /* 0x000b0f8a10107836 */ /* 0x000fc40000000000 */
[----:B------:R-:W-:Y:S01]  /*0eb0*/  FFMA R8, R8, UR5, R9 ;  /* 0x0000000508087c23 */ /* 0x000fe20008000009 */
[----:B------:R-:W-:Y:S01]  /*0ec0*/  MOV R4, R6 ;  /* 0x0000000600047202 */ /* 0x000fe20000000f00 */
[----:B------:R-:W-:Y:S02]  /*0ed0*/  FFMA R7, R7, UR5, R0 ;  /* 0x0000000507077c23 */ /* 0x000fe40008000000 */
[----:B------:R-:W-:Y:S02]  /*0ee0*/  FADD R8, R8, R17 ;  /* 0x0000001108087221 */ /* 0x000fe40000000000 */
[----:B------:R-:W-:Y:S01]  /*0ef0*/  FADD R14, R7, R14 ;  /* 0x0000000e070e7221 */ /* 0x000fe20000000000 */
[----:B------:R-:W-:Y:S01]  /*0f00*/  MOV R7, R18 ;  /* 0x0000001200077202 */ /* 0x000fe20000000f00 */
[----:B------:R-:W-:Y:S01]  /*0f10*/  FADD R17, |R8|, -RZ ;  /* 0x800000ff08117221 */ /* 0x000fe20000000200 */
[----:B------:R-:W-:Y:S06]  /*0f20*/  BRA.U UP0, `(.L_x_114) ;  /* 0xfffffff500187547 */ /* 0x000fec000b83ffff */
[----:B------:R-:W-:-:S07]  /*0f30*/  FADD R14, R14, -1 ;  /* 0xbf8000000e0e7421 */ /* 0x000fce0000000000 */
.L_x_94:
[----:B------:R-:W0:Y:S01]  /*0f40*/  LDC.64 R2, c[0x0][0x380] ;  /* 0x0000e000ff027b82 */ /* 0x000e220000000a00 */
[----:B------:R-:W-:Y:S01]  /*0f50*/  FMNMX R5, RZ, R14, !PT ;  /* 0x0000000eff057209 */ /* 0x000fe20007800000 */
[----:B0-----:R-:W-:-:S05]  /*0f60*/  IMAD.WIDE R10, R10, 0x4, R2 ;  /* 0x000000040a0a7825 */ /* 0x001fca00078e0202 */
[----:B------:R-:W-:Y:S01]  /*0f70*/  STG.E desc[UR6][R10.64], R5 ;  /* 0x000000050a007986 */ /* 0x000fe2000c101906 */
[----:B------:R-:W-:Y:S05]  /*0f80*/  EXIT ;  /* 0x000000000000794d */ /* 0x000fea0003800000 */
        .weak           $__internal_5_$__cuda_sm20_sqrt_rn_f32_slowpath
        .type           $__internal_5_$__cuda_sm20_sqrt_rn_f32_slowpath,@function
        .size           $__internal_5_$__cuda_sm20_sqrt_rn_f32_slowpath,(.L_x_132 - $__internal_5_$__cuda_sm20_sqrt_rn_f32_slowpath)
$__internal_5_$__cuda_sm20_sqrt_rn_f32_slowpath:
[----:B------:R-:W-:-:S13]  /*0f90*/  LOP3.LUT P0, RZ, R0, 0x7fffffff, RZ, 0xc0, !PT ;  /* 0x7fffffff00ff7812 */ /* 0x000fda000780c0ff */
[----:B------:R-:W-:Y:S01]  /*0fa0*/  @!P0 MOV R19, R0 ;  /* 0x0000000000138202 */ /* 0x000fe20000000f00 */
[----:B------:R-:W-:Y:S06]  /*0fb0*/  @!P0 BRA `(.L_x_115) ;  /* 0x0000000000408947 */ /* 0x000fec0003800000 */
        /* <DEDUP_REMOVED lines=10> */
[----:B------:R-:W-:Y:S01]  /*1060*/  @P0 FMUL.FTZ R23, R19, 0.5 ;  /* 0x3f00000013170820 */ /* 0x000fe20000410000 */
[----:B------:R-:W-:Y:S02]  /*1070*/  @!P0 MOV R19, R0 ;  /* 0x0000000000138202 */ /* 0x000fe40000000f00 */
[----:B------:R-:W-:-:S04]  /*1080*/  @P0 FADD.FTZ R21, -R9, -RZ ;  /* 0x800000ff09150221 */ /* 0x000fc80000010100 */
[----:B------:R-:W-:-:S04]  /*1090*/  @P0 FFMA R24, R9, R21, R22 ;  /* 0x0000001509180223 */ /* 0x000fc80000000016 */
[----:B------:R-:W-:-:S04]  /*10a0*/  @P0 FFMA R23, R24, R23, R9 ;  /* 0x0000001718170223 */ /* 0x000fc80000000009 */
[----:B------:R-:W-:-:S07]  /*10b0*/  @P0 FMUL.FTZ R19, R23, 2.3283064365386962891e-10 ;  /* 0x2f80000017130820 */ /* 0x000fce0000410000 */
.L_x_115:
[----:B------:R-:W-:-:S04]  /*10c0*/  HFMA2 R9, -RZ, RZ, 0, 0 ;  /* 0x00000000ff097431 */ /* 0x000fc800000001ff */
[----:B------:R-:W-:Y:S05]  /*10d0*/  RET.REL.NODEC R8 `(_Z16hestonMonteCarloPfifffffP17curandStateXORWOW) ;  /* 0xffffffec08c87950 */ /* 0x000fea0003c3ffff */
.L_x_116:
        /* <DEDUP_REMOVED lines=10> */
.L_x_132:


//--------------------- .text._Z17init_curand_stateP17curandStateXORWOW --------------------------
	.section	.text._Z17init_curand_stateP17curandStateXORWOW,"ax",@progbits
	.align	128
        .global         _Z17init_curand_stateP17curandStateXORWOW
        .type           _Z17init_curand_stateP17curandStateXORWOW,@function
        .size           _Z17init_curand_stateP17curandStateXORWOW,(.L_x_135 - _Z17init_curand_stateP17curandStateXORWOW)
        .other          _Z17init_curand_stateP17curandStateXORWOW,@"STO_CUDA_ENTRY STV_DEFAULT"
_Z17init_curand_stateP17curandStateXORWOW:
.text._Z17init_curand_stateP17curandStateXORWOW:
[----:B------:R-:W-:Y:S01]  /*0000*/  LDC R1, c[0x0][0x37c] ;  /* 0x0000df00ff017b82 */ /* 0x000fe20000000800 */
[----:B------:R-:W0:Y:S07]  /*0010*/  S2R R13, SR_CTAID.X ;  /* 0x00000000000d7919 */ /* 0x000e2e0000002500 */
[----:B------:R-:W1:Y:S01]  /*0020*/  LDC.64 R6, c[0x0][0x380] ;  /* 0x0000e000ff067b82 */ /* 0x000e620000000a00 */
[----:B------:R-:W0:Y:S01]  /*0030*/  LDCU UR6, c[0x0][0x360] ;  /* 0x00006c00ff0677ac */ /* 0x000e220008000800 */
[----:B------:R-:W-:Y:S01]  /*0040*/  IMAD.MOV.U32 R2, RZ, RZ, 0x2abc4dd5 ;  /* 0x2abc4dd5ff027424 */ /* 0x000fe200078e00ff */
[----:B------:R-:W0:Y:S01]  /*0050*/  S2R R0, SR_TID.X ;  /* 0x0000000000007919 */ /* 0x000e220000002100 */
[----:B------:R-:W-:Y:S01]  /*0060*/  IMAD.MOV.U32 R3, RZ, RZ, 0x58213ed2 ;  /* 0x58213ed2ff037424 */ /* 0x000fe200078e00ff */
[----:B------:R-:W2:Y:S01]  /*0070*/  LDCU.64 UR4, c[0x0][0x358] ;  /* 0x00006b00ff0477ac */ /* 0x000ea20008000a00 */
[----:B------:R-:W-:Y:S01]  /*0080*/  IMAD.MOV.U32 R4, RZ, RZ, 0x455f2458 ;  /* 0x455f2458ff047424 */ /* 0x000fe200078e00ff */
[----:B------:R-:W-:Y:S01]  /*0090*/  BSSY.RECONVERGENT B0, `(.L_x_117) ;  /* 0x00000db000007945 */ /* 0x000fe20003800200 */
[----:B------:R-:W-:-:S02]  /*00a0*/  IMAD.MOV.U32 R5, RZ, RZ, -0x75bd8fc ;  /* 0xf8a42704ff057424 */ /* 0x000fc400078e00ff */
[----:B------:R-:W-:Y:S02]  /*00b0*/  IMAD.MOV.U32 R8, RZ, RZ, -0x23270784 ;  /* 0xdcd8f87cff087424 */ /* 0x000fe400078e00ff */
[----:B------:R-:W-:Y:S02]  /*00c0*/  IMAD.MOV.U32 R9, RZ, RZ, 0x511db0d6 ;  /* 0x511db0d6ff097424 */ /* 0x000fe400078e00ff */
[----:B0-----:R-:W-:-:S04]  /*00d0*/  IMAD R13, R13, UR6, R0 ;  /* 0x000000060d0d7c24 */ /* 0x001fc8000f8e0200 */
[C---:B-1----:R-:W-:Y:S01]  /*00e0*/  IMAD.WIDE R6, R13.reuse, 0x30, R6 ;  /* 0x000000300d067825 */ /* 0x042fe200078e0206 */
[----:B------:R-:W-:-:S04]  /*00f0*/  ISETP.NE.AND P0, PT, R13, RZ, PT ;  /* 0x000000ff0d00720c */ /* 0x000fc80003f05270 */
[----:B--2---:R0:W-:Y:S04]  /*0100*/  STG.E.64 desc[UR4][R6.64], R2 ;  /* 0x0000000206007986 */ /* 0x0041e8000c101b04 */
[----:B------:R0:W-:Y:S04]  /*0110*/  STG.E.64 desc[UR4][R6.64+0x8], R4 ;  /* 0x0000080406007986 */ /* 0x0001e8000c101b04 */
[----:B------:R0:W-:Y:S01]  /*0120*/  STG.E.64 desc[UR4][R6.64+0x10], R8 ;  /* 0x0000100806007986 */ /* 0x0001e2000c101b04 */
[----:B------:R-:W-:Y:S05]  /*0130*/  @!P0 BRA `(.L_x_118) ;  /* 0x0000000c00408947 */ /* 0x000fea0003800000 */
[----:B------:R-:W-:Y:S01]  /*0140*/  SHF.R.S32.HI R0, RZ, 0x1f, R13 ;  /* 0x0000001fff007819 */ /* 0x000fe2000001140d */
[----:B------:R-:W-:-:S07]  /*0150*/  IMAD.MOV.U32 R12, RZ, RZ, RZ ;  /* 0x000000ffff0c7224 */ /* 0x000fce00078e00ff */
.L_x_124:
[----:B0-----:R-:W-:Y:S01]  /*0160*/  LOP3.LUT R2, R13, 0x3, RZ, 0xc0, !PT ;  /* 0x000000030d027812 */ /* 0x001fe200078ec0ff */
[----:B------:R-:W-:Y:S03]  /*0170*/  BSSY.RECONVERGENT B1, `(.L_x_119) ;  /* 0x00000c6000017945 */ /* 0x000fe60003800200 */
[----:B------:R-:W-:-:S04]  /*0180*/  ISETP.NE.U32.AND P0, PT, R2, RZ, PT ;  /* 0x000000ff0200720c */ /* 0x000fc80003f05070 */
[----:B------:R-:W-:-:S13]  /*0190*/  ISETP.NE.AND.EX P0, PT, RZ, RZ, PT, P0 ;  /* 0x000000ffff00720c */ /* 0x000fda0003f05300 */
[----:B------:R-:W-:Y:S05]  /*01a0*/  @!P0 BRA `(.L_x_120) ;  /* 0x0000000c00088947 */ /* 0x000fea0003800000 */
[----:B------:R-:W0:Y:S01]  /*01b0*/  LDC.64 R8, c[0x4][RZ] ;  /* 0x01000000ff087b82 */ /* 0x000e220000000a00 */
[----:B------:R-:W-:Y:S02]  /*01c0*/  IMAD.MOV.U32 R14, RZ, RZ, RZ ;  /* 0x000000ffff0e7224 */ /* 0x000fe400078e00ff */
[----:B0-----:R-:W-:-:S07]  /*01d0*/  IMAD.WIDE.U32 R8, R12, 0xc80, R8 ;  /* 0x00000c800c087825 */ /* 0x001fce00078e0008 */
.L_x_123:
[----:B0-----:R-:W-:Y:S01]  /*01e0*/  IMAD.MOV.U32 R15, RZ, RZ, RZ ;  /* 0x000000ffff0f7224 */ /* 0x001fe200078e00ff */
[----:B------:R-:W-:Y:S01]  /*01f0*/  CS2R R2, SRZ ;  /* 0x0000000000027805 */ /* 0x000fe2000001ff00 */
[----:B------:R-:W-:Y:S01]  /*0200*/  IMAD.MOV.U32 R17, RZ, RZ, RZ ;  /* 0x000000ffff117224 */ /* 0x000fe200078e00ff */
[----:B------:R-:W-:-:S07]  /*0210*/  CS2R R4, SRZ ;  /* 0x0000000000047805 */ /* 0x000fce000001ff00 */
.L_x_122:
[----:B------:R-:W-:-:S05]  /*0220*/  IMAD.WIDE.U32 R10, R17, 0x4, R6 ;  /* 0x00000004110a7825 */ /* 0x000fca00078e0006 */
[----:B------:R0:W5:Y:S01]  /*0230*/  LDG.E R16, desc[UR4][R10.64+0x4] ;  /* 0x000004040a107981 */ /* 0x000162000c1e1900 */
[----:B------:R-:W-:-:S07]  /*0240*/  IMAD.MOV.U32 R19, RZ, RZ, RZ ;  /* 0x000000ffff137224 */ /* 0x000fce00078e00ff */
.L_x_121:
[----:B-----5:R-:W-:Y:S01]  /*0250*/  SHF.R.U32.HI R24, RZ, R19, R16 ;  /* 0x00000013ff187219 */ /* 0x020fe20000011610 */
[----:B0-----:R-:W-:-:S03]  /*0260*/  IMAD.SHL.U32 R10, R17, 0x20, RZ ;  /* 0x00000020110a7824 */ /* 0x001fc600078e00ff */
[----:B------:R-:W-:Y:S01]  /*0270*/  LOP3.LUT R11, R24, 0x1, RZ, 0xc0, !PT ;  /* 0x00000001180b7812 */ /* 0x000fe200078ec0ff */
[----:B------:R-:W-:-:S03]  /*0280*/  IMAD.IADD R10, R10, 0x1, R19 ;  /* 0x000000010a0a7824 */ /* 0x000fc600078e0213 */
[----:B------:R-:W-:Y:S01]  /*0290*/  ISETP.NE.U32.AND P0, PT, R11, 0x1, PT ;  /* 0x000000010b00780c */ /* 0x000fe20003f05070 */
[----:B------:R-:W-:-:S03]  /*02a0*/  IMAD R11, R10, 0x5, RZ ;  /* 0x000000050a0b7824 */ /* 0x000fc600078e02ff */
[----:B------:R-:W-:Y:S01]  /*02b0*/  R2P PR, R24, 0x7e ;  /* 0x0000007e18007804 */ /* 0x000fe20000000000 */
[----:B------:R-:W-:-:S08]  /*02c0*/  IMAD.WIDE.U32 R10, R11, 0x4, R8 ;  /* 0x000000040b0a7825 */ /* 0x000fd000078e0008 */
[----:B------:R-:W2:Y:S04]  /*02d0*/  @!P0 LDG.E R18, desc[UR4][R10.64] ;  /* 0x000000040a128981 */ /* 0x000ea8000c1e1900 */
[----:B------:R-:W3:Y:S04]  /*02e0*/  @!P0 LDG.E R20, desc[UR4][R10.64+0x10] ;  /* 0x000010040a148981 */ /* 0x000ee8000c1e1900 */
[----:B------:R-:W4:Y:S04]  /*02f0*/  @P1 LDG.E R22, desc[UR4][R10.64+0x14] ;  /* 0x000014040a161981 */ /* 0x000f28000c1e1900 */
[----:B------:R-:W4:Y:S04]  /*0300*/  @P2 LDG.E R26, desc[UR4][R10.64+0x28] ;  /* 0x000028040a1a2981 */ /* 0x000f28000c1e1900 */
[----:B------:R-:W4:Y:S04]  /*0310*/  @!P0 LDG.E R21, desc[UR4][R10.64+0x4] ;  /* 0x000004040a158981 */ /* 0x000f28000c1e1900 */
[----:B------:R-:W4:Y:S04]  /*0320*/  @!P0 LDG.E R23, desc[UR4][R10.64+0xc] ;  /* 0x00000c040a178981 */ /* 0x000f28000c1e1900 */
[----:B------:R-:W4:Y:S04]  /*0330*/  @P1 LDG.E R25, desc[UR4][R10.64+0x18] ;  /* 0x000018040a191981 */ /* 0x000f28000c1e1900 */
[----:B------:R-:W4:Y:S04]  /*0340*/  @P3 LDG.E R28, desc[UR4][R10.64+0x3c] ;  /* 0x00003c040a1c3981 */ /* 0x000f28000c1e1900 */
[----:B------:R-:W4:Y:S01]  /*0350*/  @P6 LDG.E R27, desc[UR4][R10.64+0x7c] ;  /* 0x00007c040a1b6981 */ /* 0x000f22000c1e1900 */
[----:B--2---:R-:W-:-:S03]  /*0360*/  @!P0 LOP3.LUT R15, R15, R18, RZ, 0x3c, !PT ;  /* 0x000000120f0f8212 */ /* 0x004fc600078e3cff */
[----:B------:R-:W2:Y:S01]  /*0370*/  @!P0 LDG.E R18, desc[UR4][R10.64+0x8] ;  /* 0x000008040a128981 */ /* 0x000ea2000c1e1900 */
[----:B---3--:R-:W-:-:S03]  /*0380*/  @!P0 LOP3.LUT R3, R3, R20, RZ, 0x3c, !PT ;  /* 0x0000001403038212 */ /* 0x008fc600078e3cff */
[----:B------:R-:W3:Y:S01]  /*0390*/  @P1 LDG.E R20, desc[UR4][R10.64+0x24] ;  /* 0x000024040a141981 */ /* 0x000ee2000c1e1900 */
[----:B----4-:R-:W-:-:S03]  /*03a0*/  @P1 LOP3.LUT R15, R15, R22, RZ, 0x3c, !PT ;  /* 0x000000160f0f1212 */ /* 0x010fc600078e3cff */
[----:B------:R-:W4:Y:S01]  /*03b0*/  @P2 LDG.E R22, desc[UR4][R10.64+0x38] ;  /* 0x000038040a162981 */ /* 0x000f22000c1e1900 */
[----:B------:R-:W-:-:S03]  /*03c0*/  @P2 LOP3.LUT R15, R15, R26, RZ, 0x3c, !PT ;  /* 0x0000001a0f0f2212 */ /* 0x000fc600078e3cff */
[----:B------:R-:W4:Y:S01]  /*03d0*/  @P4 LDG.E R26, desc[UR4][R10.64+0x50] ;  /* 0x000050040a1a4981 */ /* 0x000f22000c1e1900 */
[----:B------:R-:W-:-:S03]  /*03e0*/  @!P0 LOP3.LUT R4, R4, R21, RZ, 0x3c, !PT ;  /* 0x0000001504048212 */ /* 0x000fc600078e3cff */
[----:B------:R-:W4:Y:S01]  /*03f0*/  @P1 LDG.E R21, desc[UR4][R10.64+0x20] ;  /* 0x000020040a151981 */ /* 0x000f22000c1e1900 */
[----:B------:R-:W-:-:S03]  /*0400*/  @!P0 LOP3.LUT R2, R2, R23, RZ, 0x3c, !PT ;  /* 0x0000001702028212 */ /* 0x000fc600078e3cff */
[----:B------:R-:W4:Y:S01]  /*0410*/  @P2 LDG.E R23, desc[UR4][R10.64+0x2c] ;  /* 0x00002c040a172981 */ /* 0x000f22000c1e1900 */
[----:B------:R-:W-:-:S03]  /*0420*/  @P1 LOP3.LUT R4, R4, R25, RZ, 0x3c, !PT ;  /* 0x0000001904041212 */ /* 0x000fc600078e3cff */
[----:B------:R-:W4:Y:S01]  /*0430*/  @P2 LDG.E R25, desc[UR4][R10.64+0x34] ;  /* 0x000034040a192981 */ /* 0x000f22000c1e1900 */
[----:B--2---:R-:W-:-:S03]  /*0440*/  @!P0 LOP3.LUT R5, R5, R18, RZ, 0x3c, !PT ;  /* 0x0000001205058212 */ /* 0x004fc600078e3cff */
[----:B------:R-:W2:Y:S01]  /*0450*/  @P1 LDG.E R18, desc[UR4][R10.64+0x1c] ;  /* 0x00001c040a121981 */ /* 0x000ea2000c1e1900 */
[----:B---3--:R-:W-:-:S03]  /*0460*/  @P1 LOP3.LUT R3, R3, R20, RZ, 0x3c, !PT ;  /* 0x0000001403031212 */ /* 0x008fc600078e3cff */
[----:B------:R-:W3:Y:S01]  /*0470*/  @P2 LDG.E R20, desc[UR4][R10.64+0x30] ;  /* 0x000030040a142981 */ /* 0x000ee2000c1e1900 */
[----:B----4-:R-:W-:-:S03]  /*0480*/  @P2 LOP3.LUT R3, R3, R22, RZ, 0x3c, !PT ;  /* 0x0000001603032212 */ /* 0x010fc600078e3cff */
[----:B------:R-:W4:Y:S01]  /*0490*/  @P3 LDG.E R22, desc[UR4][R10.64+0x4c] ;  /* 0x00004c040a163981 */ /* 0x000f22000c1e1900 */
[----:B------:R-:W-:-:S04]  /*04a0*/  @P3 LOP3.LUT R15, R15, R28, RZ, 0x3c, !PT ;  /* 0x0000001c0f0f3212 */ /* 0x000fc800078e3cff */
[----:B------:R-:W-:Y:S02]  /*04b0*/  @P4 LOP3.LUT R15, R15, R26, RZ, 0x3c, !PT ;  /* 0x0000001a0f0f4212 */ /* 0x000fe400078e3cff */
[----:B------:R-:W-:Y:S01]  /*04c0*/  @P1 LOP3.LUT R2, R2, R21, RZ, 0x3c, !PT ;  /* 0x0000001502021212 */ /* 0x000fe200078e3cff */
[----:B------:R-:W4:Y:S04]  /*04d0*/  @P5 LDG.E R26, desc[UR4][R10.64+0x64] ;  /* 0x000064040a1a5981 */ /* 0x000f28000c1e1900 */
[----:B------:R-:W4:Y:S01]  /*04e0*/  @P3 LDG.E R21, desc[UR4][R10.64+0x40] ;  /* 0x000040040a153981 */ /* 0x000f22000c1e1900 */
[----:B------:R-:W-:Y:S02]  /*04f0*/  @P2 LOP3.LUT R4, R4, R23, RZ, 0x3c, !PT ;  /* 0x0000001704042212 */ /* 0x000fe400078e3cff */
[----:B------:R-:W-:Y:S01]  /*0500*/  @P2 LOP3.LUT R2, R2, R25, RZ, 0x3c, !PT ;  /* 0x0000001902022212 */ /* 0x000fe200078e3cff */
[----:B------:R-:W4:Y:S04]  /*0510*/  @P3 LDG.E R23, desc[UR4][R10.64+0x48] ;  /* 0x000048040a173981 */ /* 0x000f28000c1e1900 */
[----:B------:R-:W4:Y:S01]  /*0520*/  @P4 LDG.E R25, desc[UR4][R10.64+0x54] ;  /* 0x000054040a194981 */ /* 0x000f22000c1e1900 */
[----:B--2---:R-:W-:-:S03]  /*0530*/  @P1 LOP3.LUT R5, R5, R18, RZ, 0x3c, !PT ;  /* 0x0000001205051212 */ /* 0x004fc600078e3cff */
[----:B------:R-:W2:Y:S01]  /*0540*/  @P3 LDG.E R18, desc[UR4][R10.64+0x44] ;  /* 0x000044040a123981 */ /* 0x000ea2000c1e1900 */
[----:B---3--:R-:W-:-:S03]  /*0550*/  @P2 LOP3.LUT R5, R5, R20, RZ, 0x3c, !PT ;  /* 0x0000001405052212 */ /* 0x008fc600078e3cff */
[----:B------:R-:W3:Y:S01]  /*0560*/  @P4 LDG.E R20, desc[UR4][R10.64+0x58] ;  /* 0x000058040a144981 */ /* 0x000ee2000c1e1900 */
[----:B----4-:R-:W-:-:S03]  /*0570*/  @P3 LOP3.LUT R3, R3, R22, RZ, 0x3c, !PT ;  /* 0x0000001603033212 */ /* 0x010fc600078e3cff */
[----:B------:R-:W4:Y:S01]  /*0580*/  @P4 LDG.E R22, desc[UR4][R10.64+0x60] ;  /* 0x000060040a164981 */ /* 0x000f22000c1e1900 */
[----:B------:R-:W-:Y:S02]  /*0590*/  LOP3.LUT P0, RZ, R24, 0x80, RZ, 0xc0, !PT ;  /* 0x0000008018ff7812 */ /* 0x000fe4000780c0ff */
[----:B------:R-:W-:Y:S02]  /*05a0*/  @P5 LOP3.LUT R15, R15, R26, RZ, 0x3c, !PT ;  /* 0x0000001a0f0f5212 */ /* 0x000fe400078e3cff */
[----:B------:R-:W4:Y:S01]  /*05b0*/  @P6 LDG.E R26, desc[UR4][R10.64+0x78] ;  /* 0x000078040a1a6981 */ /* 0x000f22000c1e1900 */
[----:B------:R-:W-:-:S03]  /*05c0*/  @P3 LOP3.LUT R4, R4, R21, RZ, 0x3c, !PT ;  /* 0x0000001504043212 */ /* 0x000fc600078e3cff */
[----:B------:R-:W4:Y:S01]  /*05d0*/  @P4 LDG.E R21, desc[UR4][R10.64+0x5c] ;  /* 0x00005c040a154981 */ /* 0x000f22000c1e1900 */
[----:B------:R-:W-:-:S03]  /*05e0*/  @P3 LOP3.LUT R2, R2, R23, RZ, 0x3c, !PT ;  /* 0x0000001702023212 */ /* 0x000fc600078e3cff */
[----:B------:R-:W4:Y:S01]  /*05f0*/  @P5 LDG.E R23, desc[UR4][R10.64+0x68] ;  /* 0x000068040a175981 */ /* 0x000f22000c1e1900 */
[----:B------:R-:W-:-:S03]  /*0600*/  @P4 LOP3.LUT R4, R4, R25, RZ, 0x3c, !PT ;  /* 0x0000001904044212 */ /* 0x000fc600078e3cff */
[----:B------:R-:W4:Y:S01]  /*0610*/  @P5 LDG.E R25, desc[UR4][R10.64+0x70] ;  /* 0x000070040a195981 */ /* 0x000f22000c1e1900 */
[----:B--2---:R-:W-:-:S03]  /*0620*/  @P3 LOP3.LUT R5, R5, R18, RZ, 0x3c, !PT ;  /* 0x0000001205053212 */ /* 0x004fc600078e3cff */
[----:B------:R-:W2:Y:S01]  /*0630*/  @P5 LDG.E R18, desc[UR4][R10.64+0x6c] ;  /* 0x00006c040a125981 */ /* 0x000ea2000c1e1900 */
[----:B---3--:R-:W-:-:S03]  /*0640*/  @P4 LOP3.LUT R5, R5, R20, RZ, 0x3c, !PT ;  /* 0x0000001405054212 */ /* 0x008fc600078e3cff */
[----:B------:R-:W3:Y:S01]  /*0650*/  @P5 LDG.E R20, desc[UR4][R10.64+0x74] ;  /* 0x000074040a145981 */ /* 0x000ee2000c1e1900 */
[----:B----4-:R-:W-:-:S03]  /*0660*/  @P4 LOP3.LUT R3, R3, R22, RZ, 0x3c, !PT ;  /* 0x0000001603034212 */ /* 0x010fc600078e3cff */
[----:B------:R-:W4:Y:S01]  /*0670*/  @P0 LDG.E R22, desc[UR4][R10.64+0x8c] ;  /* 0x00008c040a160981 */ /* 0x000f22000c1e1900 */
[----:B------:R-:W-:-:S03]  /*0680*/  @P6 LOP3.LUT R15, R15, R26, RZ, 0x3c, !PT ;  /* 0x0000001a0f0f6212 */ /* 0x000fc600078e3cff */
        /* <DEDUP_REMOVED lines=13> */
[----:B------:R-:W-:Y:S02]  /*0760*/  @P6 LOP3.LUT R4, R4, R27, RZ, 0x3c, !PT ;  /* 0x0000001b04046212 */ /* 0x000fe400078e3cff */
[----:B------:R-:W-:Y:S02]  /*0770*/  @P6 LOP3.LUT R2, R2, R21, RZ, 0x3c, !PT ;  /* 0x0000001502026212 */ /* 0x000fe400078e3cff */
[----:B------:R-:W-:Y:S02]  /*0780*/  @P0 LOP3.LUT R4, R4, R23, RZ, 0x3c, !PT ;  /* 0x0000001704040212 */ /* 0x000fe400078e3cff */
[----:B------:R-:W-:Y:S02]  /*0790*/  @P0 LOP3.LUT R2, R2, R25, RZ, 0x3c, !PT ;  /* 0x0000001902020212 */ /* 0x000fe400078e3cff */
[----:B--2---:R-:W-:Y:S02]  /*07a0*/  @P6 LOP3.LUT R5, R5, R18, RZ, 0x3c, !PT ;  /* 0x0000001205056212 */ /* 0x004fe400078e3cff */
[----:B---3--:R-:W-:-:S02]  /*07b0*/  @P6 LOP3.LUT R3, R3, R20, RZ, 0x3c, !PT ;  /* 0x0000001403036212 */ /* 0x008fc400078e3cff */
[----:B----4-:R-:W-:Y:S02]  /*07c0*/  @P0 LOP3.LUT R5, R5, R22, RZ, 0x3c, !PT ;  /* 0x0000001605050212 */ /* 0x010fe400078e3cff */
[----:B------:R-:W-:Y:S02]  /*07d0*/  @P0 LOP3.LUT R3, R3, R26, RZ, 0x3c, !PT ;  /* 0x0000001a03030212 */ /* 0x000fe400078e3cff */
[----:B------:R-:W-:-:S13]  /*07e0*/  R2P PR, R24.B1, 0x7f ;  /* 0x0000007f18007804 */ /* 0x000fda0000001000 */
[----:B------:R-:W2:Y:S04]  /*07f0*/  @P0 LDG.E R18, desc[UR4][R10.64+0xa0] ;  /* 0x0000a0040a120981 */ /* 0x000ea8000c1e1900 */
[----:B------:R-:W3:Y:S04]  /*0800*/  @P1 LDG.E R22, desc[UR4][R10.64+0xb4] ;  /* 0x0000b4040a161981 */ /* 0x000ee8000c1e1900 */
[----:B------:R-:W4:Y:S04]  /*0810*/  @P2 LDG.E R26, desc[UR4][R10.64+0xc8] ;  /* 0x0000c8040a1a2981 */ /* 0x000f28000c1e1900 */
[----:B------:R-:W4:Y:S04]  /*0820*/  @P3 LDG.E R28, desc[UR4][R10.64+0xdc] ;  /* 0x0000dc040a1c3981 */ /* 0x000f28000c1e1900 */
[----:B------:R-:W4:Y:S04]  /*0830*/  @P0 LDG.E R23, desc[UR4][R10.64+0xa4] ;  /* 0x0000a4040a170981 */ /* 0x000f28000c1e1900 */
[----:B------:R-:W4:Y:S04]  /*0840*/  @P0 LDG.E R20, desc[UR4][R10.64+0xa8] ;  /* 0x0000a8040a140981 */ /* 0x000f28000c1e1900 */
[----:B------:R-:W4:Y:S04]  /*0850*/  @P4 LDG.E R25, desc[UR4][R10.64+0xf0] ;  /* 0x0000f0040a194981 */ /* 0x000f28000c1e1900 */
        /* <DEDUP_REMOVED lines=21> */
[----:B------:R-:W-:Y:S02]  /*09b0*/  LOP3.LUT P0, RZ, R24, 0x8000, RZ, 0xc0, !PT ;  /* 0x0000800018ff7812 */ /* 0x000fe4000780c0ff */
[----:B----4-:R-:W-:Y:S01]  /*09c0*/  @P5 LOP3.LUT R15, R15, R26, RZ, 0x3c, !PT ;  /* 0x0000001a0f0f5212 */ /* 0x010fe200078e3cff */
[----:B------:R-:W4:Y:S04]  /*09d0*/  @P3 LDG.E R24, desc[UR4][R10.64+0xe4] ;  /* 0x0000e4040a183981 */ /* 0x000f28000c1e1900 */
[----:B------:R-:W2:Y:S01]  /*09e0*/  @P6 LDG.E R26, desc[UR4][R10.64+0x118] ;  /* 0x000118040a1a6981 */ /* 0x000ea2000c1e1900 */
        /* <DEDUP_REMOVED lines=8> */
[----:B---3--:R-:W-:-:S03]  /*0a70*/  @P2 LOP3.LUT R3, R3, R22, RZ, 0x3c, !PT ;  /* 0x0000001603032212 */ /* 0x008fc600078e3cff */
[----:B------:R-:W3:Y:S01]  /*0a80*/  @P4 LDG.E R22, desc[UR4][R10.64+0x100] ;  /* 0x000100040a164981 */ /* 0x000ee2000c1e1900 */
[----:B--2---:R-:W-:-:S03]  /*0a90*/  @P6 LOP3.LUT R15, R15, R26, RZ, 0x3c, !PT ;  /* 0x0000001a0f0f6212 */ /* 0x004fc600078e3cff */
[----:B------:R-:W2:Y:S01]  /*0aa0*/  @P0 LDG.E R26, desc[UR4][R10.64+0x12c] ;  /* 0x00012c040a1a0981 */ /* 0x000ea2000c1e1900 */
[----:B----4-:R-:W-:-:S03]  /*0ab0*/  @P2 LOP3.LUT R2, R2, R23, RZ, 0x3c, !PT ;  /* 0x0000001702022212 */ /* 0x010fc600078e3cff */
[----:B------:R-:W4:Y:S01]  /*0ac0*/  @P4 LDG.E R23, desc[UR4][R10.64+0xfc] ;  /* 0x0000fc040a174981 */ /* 0x000f22000c1e1900 */
[----:B------:R-:W-:-:S03]  /*0ad0*/  @P2 LOP3.LUT R5, R5, R20, RZ, 0x3c, !PT ;  /* 0x0000001405052212 */ /* 0x000fc600078e3cff */
[----:B------:R-:W4:Y:S01]  /*0ae0*/  @P4 LDG.E R20, desc[UR4][R10.64+0xf8] ;  /* 0x0000f8040a144981 */ /* 0x000f22000c1e1900 */
[----:B------:R-:W-:Y:S02]  /*0af0*/  @P3 LOP3.LUT R2, R2, R27, RZ, 0x3c, !PT ;  /* 0x0000001b02023212 */ /* 0x000fe400078e3cff */
[----:B------:R-:W-:Y:S01]  /*0b00*/  @P3 LOP3.LUT R4, R4, R25, RZ, 0x3c, !PT ;  /* 0x0000001904043212 */ /* 0x000fe200078e3cff */
[----:B------:R-:W4:Y:S01]  /*0b10*/  @P5 LDG.E R27, desc[UR4][R10.64+0x110] ;  /* 0x000110040a1b5981 */ /* 0x000f22000c1e1900 */
[----:B------:R-:W-:-:S03]  /*0b20*/  @P3 LOP3.LUT R5, R5, R24, RZ, 0x3c, !PT ;  /* 0x0000001805053212 */ /* 0x000fc600078e3cff */
[----:B------:R-:W4:Y:S04]  /*0b30*/  @P5 LDG.E R25, desc[UR4][R10.64+0x108] ;  /* 0x000108040a195981 */ /* 0x000f28000c1e1900 */
        /* <DEDUP_REMOVED lines=19> */
[----:B------:R-:W-:-:S05]  /*0c70*/  VIADD R19, R19, 0x10 ;  /* 0x0000001013137836 */ /* 0x000fca0000000000 */
[----:B------:R-:W-:Y:S02]  /*0c80*/  ISETP.NE.AND P1, PT, R19, 0x20, PT ;  /* 0x000000201300780c */ /* 0x000fe40003f25270 */
[----:B------:R-:W-:Y:S02]  /*0c90*/  @P5 LOP3.LUT R3, R3, R18, RZ, 0x3c, !PT ;  /* 0x0000001203035212 */ /* 0x000fe400078e3cff */
[----:B------:R-:W-:Y:S02]  /*0ca0*/  @P6 LOP3.LUT R4, R4, R21, RZ, 0x3c, !PT ;  /* 0x0000001504046212 */ /* 0x000fe400078e3cff */
[----:B---3--:R-:W-:-:S04]  /*0cb0*/  @P6 LOP3.LUT R3, R3, R22, RZ, 0x3c, !PT ;  /* 0x0000001603036212 */ /* 0x008fc800078e3cff */
[----:B--2---:R-:W-:Y:S02]  /*0cc0*/  @P0 LOP3.LUT R3, R3, R26, RZ, 0x3c, !PT ;  /* 0x0000001a03030212 */ /* 0x004fe400078e3cff */
[----:B----4-:R-:W-:Y:S02]  /*0cd0*/  @P6 LOP3.LUT R2, R2, R23, RZ, 0x3c, !PT ;  /* 0x0000001702026212 */ /* 0x010fe400078e3cff */
[----:B------:R-:W-:Y:S02]  /*0ce0*/  @P6 LOP3.LUT R5, R5, R20, RZ, 0x3c, !PT ;  /* 0x0000001405056212 */ /* 0x000fe400078e3cff */
[----:B------:R-:W-:Y:S02]  /*0cf0*/  @P0 LOP3.LUT R2, R2, R27, RZ, 0x3c, !PT ;  /* 0x0000001b02020212 */ /* 0x000fe400078e3cff */
[----:B------:R-:W-:Y:S02]  /*0d00*/  @P0 LOP3.LUT R4, R4, R25, RZ, 0x3c, !PT ;  /* 0x0000001904040212 */ /* 0x000fe400078e3cff */
[----:B------:R-:W-:Y:S01]  /*0d10*/  @P0 LOP3.LUT R5, R5, R24, RZ, 0x3c, !PT ;  /* 0x0000001805050212 */ /* 0x000fe200078e3cff */
[----:B------:R-:W-:Y:S06]  /*0d20*/  @P1 BRA `(.L_x_121) ;  /* 0xfffffff400481947 */ /* 0x000fec000383ffff */
[----:B------:R-:W-:-:S05]  /*0d30*/  VIADD R17, R17, 0x1 ;  /* 0x0000000111117836 */ /* 0x000fca0000000000 */
[----:B------:R-:W-:-:S13]  /*0d40*/  ISETP.NE.AND P0, PT, R17, 0x5, PT ;  /* 0x000000051100780c */ /* 0x000fda0003f05270 */
[----:B------:R-:W-:Y:S05]  /*0d50*/  @P0 BRA `(.L_x_122) ;  /* 0xfffffff400300947 */ /* 0x000fea000383ffff */
[----:B------:R0:W-:Y:S01]  /*0d60*/  STG.E.64 desc[UR4][R6.64+0x8], R4 ;  /* 0x0000080406007986 */ /* 0x0001e2000c101b04 */
[----:B------:R-:W-:Y:S01]  /*0d70*/  VIADD R14, R14, 0x1 ;  /* 0x000000010e0e7836 */ /* 0x000fe20000000000 */
[----:B------:R-:W-:Y:S02]  /*0d80*/  LOP3.LUT R11, R13, 0x3, RZ, 0xc0, !PT ;  /* 0x000000030d0b7812 */ /* 0x000fe400078ec0ff */
[----:B------:R0:W-:Y:S02]  /*0d90*/  STG.E.64 desc[UR4][R6.64+0x10], R2 ;  /* 0x0000100206007986 */ /* 0x0001e4000c101b04 */
[----:B------:R-:W-:Y:S02]  /*0da0*/  ISETP.GE.U32.AND P0, PT, R14, R11, PT ;  /* 0x0000000b0e00720c */ /* 0x000fe40003f06070 */
[----:B------:R0:W-:Y:S11]  /*0db0*/  STG.E desc[UR4][R6.64+0x4], R15 ;  /* 0x0000040f06007986 */ /* 0x0001f6000c101904 */
[----:B------:R-:W-:Y:S05]  /*0dc0*/  @!P0 BRA `(.L_x_123) ;  /* 0xfffffff400048947 */ /* 0x000fea000383ffff */
.L_x_120:
[----:B------:R-:W-:Y:S05]  /*0dd0*/  BSYNC.RECONVERGENT B1 ;  /* 0x0000000000017941 */ /* 0x000fea0003800200 */
.L_x_119:
[C---:B------:R-:W-:Y:S01]  /*0de0*/  ISETP.GT.U32.AND P0, PT, R13.reuse, 0x3, PT ;  /* 0x000000030d00780c */ /* 0x040fe20003f04070 */
[----:B------:R-:W-:Y:S01]  /*0df0*/  VIADD R12, R12, 0x1 ;  /* 0x000000010c0c7836 */ /* 0x000fe20000000000 */
[--C-:B------:R-:W-:Y:S02]  /*0e00*/  SHF.R.U64 R13, R13, 0x2, R0.reuse ;  /* 0x000000020d0d7819 */ /* 0x100fe40000001200 */
[----:B------:R-:W-:Y:S02]  /*0e10*/  ISETP.GT.U32.AND.EX P0, PT, R0, RZ, PT, P0 ;  /* 0x000000ff0000720c */ /* 0x000fe40003f04100 */
[----:B------:R-:W-:-:S11]  /*0e20*/  SHF.R.U32.HI R0, RZ, 0x2, R0 ;  /* 0x00000002ff007819 */ /* 0x000fd60000011600 */
[----:B------:R-:W-:Y:S05]  /*0e30*/  @P0 BRA `(.L_x_124) ;  /* 0xfffffff000c80947 */ /* 0x000fea000383ffff */
.L_x_118:
[----:B------:R-:W-:Y:S05]  /*0e40*/  BSYNC.RECONVERGENT B0 ;  /* 0x0000000000007941 */ /* 0x000fea0003800200 */
.L_x_117:
[----:B------:R-:W-:Y:S04]  /*0e50*/  STG.E.64 desc[UR4][R6.64+0x18], RZ ;  /* 0x000018ff06007986 */ /* 0x000fe8000c101b04 */
[----:B------:R-:W-:Y:S04]  /*0e60*/  STG.E desc[UR4][R6.64+0x20], RZ ;  /* 0x000020ff06007986 */ /* 0x000fe8000c101904 */
[----:B------:R-:W-:Y:S01]  /*0e70*/  STG.E.64 desc[UR4][R6.64+0x28], RZ ;  /* 0x000028ff06007986 */ /* 0x000fe2000c101b04 */
[----:B------:R-:W-:Y:S05]  /*0e80*/  EXIT ;  /* 0x000000000000794d */ /* 0x000fea0003800000 */
.L_x_125:
        /* <DEDUP_REMOVED lines=15> */
.L_x_135:


//--------------------- .nv.global.init           --------------------------
	.section	.nv.global.init,"aw",@progbits
	.align	4
.nv.global.init:
	.type		mrg32k3aM1SubSeq,@object
	.size		mrg32k3aM1SubSeq,(mrg32k3aM2SubSeq - mrg32k3aM1SubSeq)
mrg32k3aM1SubSeq:
        /* <DEDUP_REMOVED lines=126> */
	.type		mrg32k3aM2SubSeq,@object
	.size		mrg32k3aM2SubSeq,(mrg32k3aM1 - mrg32k3aM2SubSeq)
mrg32k3aM2SubSeq:
        /* <DEDUP_REMOVED lines=126> */
	.type		mrg32k3aM1,@object
	.size		mrg32k3aM1,(mrg32k3aM1Seq - mrg32k3aM1)
mrg32k3aM1:
        /* <DEDUP_REMOVED lines=144> */
	.type		mrg32k3aM1Seq,@object
	.size		mrg32k3aM1Seq,(mrg32k3aM2 - mrg32k3aM1Seq)
mrg32k3aM1Seq:
        /* <DEDUP_REMOVED lines=144> */
	.type		mrg32k3aM2,@object
	.size		mrg32k3aM2,(mrg32k3aM2Seq - mrg32k3aM2)
mrg32k3aM2:
        /* <DEDUP_REMOVED lines=144> */
	.type		mrg32k3aM2Seq,@object
	.size		mrg32k3aM2Seq,(precalc_xorwow_matrix - mrg32k3aM2Seq)
mrg32k3aM2Seq:
        /* <DEDUP_REMOVED lines=144> */
	.type		precalc_xorwow_matrix,@object
	.size		precalc_xorwow_matrix,(precalc_xorwow_offset_matrix - precalc_xorwow_matrix)
precalc_xorwow_matrix:
        /* <DEDUP_REMOVED lines=6400> */
	.type		precalc_xorwow_offset_matrix,@object
	.size		precalc_xorwow_offset_matrix,(.L_1 - precalc_xorwow_offset_matrix)
precalc_xorwow_offset_matrix:
        /* <DEDUP_REMOVED lines=6400> */
.L_1:


//--------------------- .nv.shared.reserved.0     --------------------------
	.section	.nv.shared.reserved.0,"aw",@nobits
	.weak		__nv_reservedSMEM_offset_0_alias
	.size		__nv_reservedSMEM_offset_0_alias, 0, 64
	.other		__nv_reservedSMEM_offset_0_alias,@"STO_CUDA_RESERVED_SHARED STV_DEFAULT"
__nv_reservedSMEM_offset_0_alias:
	.zero		0
	.zero		64


//--------------------- .nv.constant0._Z16exact_simulationPfifffffP17curandStateXORWOW --------------------------
	.section	.nv.constant0._Z16exact_simulationPfifffffP17curandStateXORWOW,"a",@progbits
	.sectionflags	@""
	.align	4
.nv.constant0._Z16exact_simulationPfifffffP17curandStateXORWOW:
	.zero		936


//--------------------- .nv.constant0._Z16hestonMonteCarloPfifffffP17curandStateXORWOW --------------------------
	.section	.nv.constant0._Z16hestonMonteCarloPfifffffP17curandStateXORWOW,"a",@progbits
	.sectionflags	@""
	.align	4
.nv.constant0._Z16hestonMonteCarloPfifffffP17curandStateXORWOW:
	.zero		936


//--------------------- .nv.constant0._Z17init_curand_stateP17curandStateXORWOW --------------------------
	.section	.nv.constant0._Z17init_curand_stateP17curandStateXORWOW,"a",@progbits
	.sectionflags	@""
	.align	4
.nv.constant0._Z17init_curand_stateP17curandStateXORWOW:
	.zero		904


//--------------------- SYMBOLS --------------------------

	.type		.nv.reservedSmem.offset0,@object
	.size		.nv.reservedSmem.offset0,0x4
